//
// Generated by NVIDIA NVVM Compiler
//
// Compiler Build ID: CL-36424714
// Cuda compilation tools, release 13.0, V13.0.88
// Based on NVVM 20.0.0
//

.version 9.0
.target sm_100
.address_size 64

	// .globl	_Z25run_single_step_embeddingPvS_mS_mS_mS_mPy
.extern .func  (.param .b32 func_retval0) vprintf
(
	.param .b64 vprintf_param_0,
	.param .b64 vprintf_param_1
)
;
.extern .func __assertfail
(
	.param .b64 __assertfail_param_0,
	.param .b64 __assertfail_param_1,
	.param .b32 __assertfail_param_2,
	.param .b64 __assertfail_param_3,
	.param .b64 __assertfail_param_4
)
;
.global .align 1 .b8 __unnamed_1[33] = {105, 110, 116, 32, 67, 83, 82, 58, 58, 103, 101, 116, 95, 115, 116, 97, 114, 116, 95, 101, 100, 103, 101, 95, 105, 100, 120, 40, 105, 110, 116, 41};
.global .align 1 .b8 __unnamed_2[31] = {105, 110, 116, 32, 67, 83, 82, 58, 58, 103, 101, 116, 95, 101, 110, 100, 95, 101, 100, 103, 101, 95, 105, 100, 120, 40, 105, 110, 116, 41};
.global .align 1 .b8 __unnamed_3[72] = {105, 110, 116, 32, 86, 101, 99, 116, 111, 114, 86, 101, 114, 116, 101, 120, 69, 109, 98, 101, 100, 100, 105, 110, 103, 58, 58, 103, 101, 116, 95, 118, 101, 114, 116, 101, 120, 40, 105, 110, 116, 44, 32, 118, 111, 105, 100, 32, 42, 44, 32, 117, 110, 115, 105, 103, 110, 101, 100, 32, 108, 111, 110, 103, 41, 32, 99, 111, 110, 115, 116};
.global .align 1 .b8 __unnamed_4[153] = {118, 111, 105, 100, 32, 114, 117, 110, 95, 115, 105, 110, 103, 108, 101, 95, 115, 116, 101, 112, 95, 101, 109, 98, 101, 100, 100, 105, 110, 103, 40, 118, 111, 105, 100, 32, 42, 44, 32, 118, 111, 105, 100, 32, 42, 44, 32, 117, 110, 115, 105, 103, 110, 101, 100, 32, 108, 111, 110, 103, 44, 32, 118, 111, 105, 100, 32, 42, 44, 32, 117, 110, 115, 105, 103, 110, 101, 100, 32, 108, 111, 110, 103, 44, 32, 118, 111, 105, 100, 32, 42, 44, 32, 117, 110, 115, 105, 103, 110, 101, 100, 32, 108, 111, 110, 103, 44, 32, 118, 111, 105, 100, 32, 42, 44, 32, 117, 110, 115, 105, 103, 110, 101, 100, 32, 108, 111, 110, 103, 44, 32, 117, 110, 115, 105, 103, 110, 101, 100, 32, 108, 111, 110, 103, 32, 108, 111, 110, 103, 32, 42, 41};
.global .align 1 .b8 $str[7] = {101, 32, 62, 61, 32, 48};
.global .align 1 .b8 $str$1[27] = {47, 116, 109, 112, 47, 115, 97, 115, 115, 95, 99, 117, 95, 122, 103, 105, 55, 117, 103, 53, 102, 47, 107, 46, 99, 117};
.global .align 1 .b8 $str$2[29] = {118, 101, 114, 116, 101, 120, 95, 105, 100, 32, 37, 100, 44, 32, 110, 95, 118, 101, 114, 116, 105, 99, 101, 115, 32, 37, 100, 10};
.global .align 1 .b8 $str$3[6] = {102, 97, 108, 115, 101};
.global .align 1 .b8 $str$4[41] = {118, 101, 114, 116, 101, 120, 95, 105, 100, 32, 60, 32, 110, 95, 118, 101, 114, 116, 105, 99, 101, 115, 32, 38, 38, 32, 48, 32, 60, 61, 32, 118, 101, 114, 116, 101, 120, 95, 105, 100};
.global .align 1 .b8 $str$5[36] = {97, 114, 114, 97, 121, 95, 115, 116, 97, 114, 116, 95, 105, 100, 120, 32, 62, 61, 32, 103, 108, 111, 98, 97, 108, 95, 115, 116, 97, 114, 116, 95, 105, 100, 120};

.visible .entry _Z25run_single_step_embeddingPvS_mS_mS_mS_mPy(
	.param .u64 .ptr .align 1 _Z25run_single_step_embeddingPvS_mS_mS_mS_mPy_param_0,
	.param .u64 .ptr .align 1 _Z25run_single_step_embeddingPvS_mS_mS_mS_mPy_param_1,
	.param .u64 _Z25run_single_step_embeddingPvS_mS_mS_mS_mPy_param_2,
	.param .u64 .ptr .align 1 _Z25run_single_step_embeddingPvS_mS_mS_mS_mPy_param_3,
	.param .u64 _Z25run_single_step_embeddingPvS_mS_mS_mS_mPy_param_4,
	.param .u64 .ptr .align 1 _Z25run_single_step_embeddingPvS_mS_mS_mS_mPy_param_5,
	.param .u64 _Z25run_single_step_embeddingPvS_mS_mS_mS_mPy_param_6,
	.param .u64 .ptr .align 1 _Z25run_single_step_embeddingPvS_mS_mS_mS_mPy_param_7,
	.param .u64 _Z25run_single_step_embeddingPvS_mS_mS_mS_mPy_param_8,
	.param .u64 .ptr .align 1 _Z25run_single_step_embeddingPvS_mS_mS_mS_mPy_param_9
)
{
	.local .align 8 .b8 	__local_depot0[8];
	.reg .b64 	%SP;
	.reg .b64 	%SPL;
	.reg .pred 	%p<28>;
	.reg .b32 	%r<64>;
	.reg .b64 	%rd<131>;

	mov.u64 	%SPL, __local_depot0;
	cvta.local.u64 	%SP, %SPL;
	ld.param.u64 	%rd40, [_Z25run_single_step_embeddingPvS_mS_mS_mS_mPy_param_0];
	ld.param.u64 	%rd36, [_Z25run_single_step_embeddingPvS_mS_mS_mS_mPy_param_1];
	ld.param.u64 	%rd41, [_Z25run_single_step_embeddingPvS_mS_mS_mS_mPy_param_2];
	ld.param.u64 	%rd42, [_Z25run_single_step_embeddingPvS_mS_mS_mS_mPy_param_3];
	ld.param.u64 	%rd37, [_Z25run_single_step_embeddingPvS_mS_mS_mS_mPy_param_4];
	ld.param.u64 	%rd43, [_Z25run_single_step_embeddingPvS_mS_mS_mS_mPy_param_5];
	ld.param.u64 	%rd38, [_Z25run_single_step_embeddingPvS_mS_mS_mS_mPy_param_7];
	ld.param.u64 	%rd39, [_Z25run_single_step_embeddingPvS_mS_mS_mS_mPy_param_9];
	cvta.to.global.u64 	%rd1, %rd40;
	cvta.to.global.u64 	%rd2, %rd43;
	cvta.to.global.u64 	%rd3, %rd42;
	mov.u32 	%r28, %ctaid.x;
	mov.u32 	%r29, %ntid.x;
	mov.u32 	%r30, %tid.x;
	mad.lo.s32 	%r31, %r28, %r29, %r30;
	cvt.s64.s32 	%rd4, %r31;
	setp.le.u64 	%p1, %rd41, %rd4;
	@%p1 bra 	$L__BB0_31;
	cvta.to.global.u64 	%rd45, %rd36;
	mad.lo.s64 	%rd5, %rd4, 24, %rd45;
	ld.global.u32 	%r32, [%rd5+8];
	setp.eq.s32 	%p2, %r32, 0;
	mov.b64 	%rd122, 0;
	@%p2 bra 	$L__BB0_14;
	add.u64 	%rd6, %SPL, 0;
	mov.b64 	%rd122, 0;
	mov.b32 	%r57, 0;
$L__BB0_3:
	ld.global.u64 	%rd121, [%rd5];
	setp.ge.u64 	%p3, %rd121, %rd37;
	@%p3 bra 	$L__BB0_5;
	mov.u64 	%rd48, $str$5;
	cvta.global.u64 	%rd49, %rd48;
	mov.u64 	%rd50, $str$1;
	cvta.global.u64 	%rd51, %rd50;
	mov.u64 	%rd52, __unnamed_3;
	cvta.global.u64 	%rd53, %rd52;
	{ // callseq 0, 0
	.param .b64 param0;
	st.param.b64 	[param0], %rd49;
	.param .b64 param1;
	st.param.b64 	[param1], %rd51;
	.param .b32 param2;
	st.param.b32 	[param2], 448;
	.param .b64 param3;
	st.param.b64 	[param3], %rd53;
	.param .b64 param4;
	st.param.b64 	[param4], 1;
	call.uni 
	__assertfail, 
	(
	param0, 
	param1, 
	param2, 
	param3, 
	param4
	);
	} // callseq 0
	ld.global.u64 	%rd121, [%rd5];
$L__BB0_5:
	sub.s64 	%rd54, %rd121, %rd37;
	add.s64 	%rd55, %rd3, %rd54;
	mul.wide.u32 	%rd56, %r57, 4;
	add.s64 	%rd57, %rd55, %rd56;
	ld.global.u32 	%r2, [%rd57];
	ld.global.u32 	%r58, [%rd1+89288];
	setp.lt.s32 	%p4, %r2, %r58;
	setp.gt.s32 	%p5, %r2, -1;
	and.pred  	%p6, %p5, %p4;
	@%p6 bra 	$L__BB0_7;
	st.local.v2.u32 	[%rd6], {%r2, %r58};
	mov.u64 	%rd58, $str$2;
	cvta.global.u64 	%rd59, %rd58;
	add.u64 	%rd60, %SP, 0;
	{ // callseq 1, 0
	.param .b64 param0;
	st.param.b64 	[param0], %rd59;
	.param .b64 param1;
	st.param.b64 	[param1], %rd60;
	.param .b32 retval0;
	call.uni (retval0), 
	vprintf, 
	(
	param0, 
	param1
	);
	ld.param.b32 	%r34, [retval0];
	} // callseq 1
	mov.u64 	%rd61, $str$3;
	cvta.global.u64 	%rd62, %rd61;
	mov.u64 	%rd63, $str$1;
	cvta.global.u64 	%rd64, %rd63;
	mov.u64 	%rd65, __unnamed_1;
	cvta.global.u64 	%rd66, %rd65;
	{ // callseq 2, 0
	.param .b64 param0;
	st.param.b64 	[param0], %rd62;
	.param .b64 param1;
	st.param.b64 	[param1], %rd64;
	.param .b32 param2;
	st.param.b32 	[param2], 215;
	.param .b64 param3;
	st.param.b64 	[param3], %rd66;
	.param .b64 param4;
	st.param.b64 	[param4], 1;
	call.uni 
	__assertfail, 
	(
	param0, 
	param1, 
	param2, 
	param3, 
	param4
	);
	} // callseq 2
	ld.global.u32 	%r58, [%rd1+89288];
$L__BB0_7:
	mul.wide.s32 	%rd67, %r2, 16;
	add.s64 	%rd68, %rd1, %rd67;
	add.s64 	%rd11, %rd68, 8;
	ld.global.u32 	%r6, [%rd68+8];
	setp.lt.s32 	%p7, %r2, %r58;
	and.pred  	%p9, %p5, %p7;
	@%p9 bra 	$L__BB0_9;
	mov.u64 	%rd69, $str$4;
	cvta.global.u64 	%rd70, %rd69;
	mov.u64 	%rd71, $str$1;
	cvta.global.u64 	%rd72, %rd71;
	mov.u64 	%rd73, __unnamed_2;
	cvta.global.u64 	%rd74, %rd73;
	{ // callseq 3, 0
	.param .b64 param0;
	st.param.b64 	[param0], %rd70;
	.param .b64 param1;
	st.param.b64 	[param1], %rd72;
	.param .b32 param2;
	st.param.b32 	[param2], 223;
	.param .b64 param3;
	st.param.b64 	[param3], %rd74;
	.param .b64 param4;
	st.param.b64 	[param4], 1;
	call.uni 
	__assertfail, 
	(
	param0, 
	param1, 
	param2, 
	param3, 
	param4
	);
	} // callseq 3
$L__BB0_9:
	setp.eq.s32 	%p10, %r6, -1;
	@%p10 bra 	$L__BB0_13;
	ld.global.u32 	%r36, [%rd11+4];
	sub.s32 	%r7, %r36, %r6;
	setp.gt.s32 	%p11, %r7, -2;
	@%p11 bra 	$L__BB0_12;
	mov.u64 	%rd75, $str;
	cvta.global.u64 	%rd76, %rd75;
	mov.u64 	%rd77, $str$1;
	cvta.global.u64 	%rd78, %rd77;
	mov.u64 	%rd79, __unnamed_4;
	cvta.global.u64 	%rd80, %rd79;
	{ // callseq 4, 0
	.param .b64 param0;
	st.param.b64 	[param0], %rd76;
	.param .b64 param1;
	st.param.b64 	[param1], %rd78;
	.param .b32 param2;
	st.param.b32 	[param2], 604;
	.param .b64 param3;
	st.param.b64 	[param3], %rd80;
	.param .b64 param4;
	st.param.b64 	[param4], 1;
	call.uni 
	__assertfail, 
	(
	param0, 
	param1, 
	param2, 
	param3, 
	param4
	);
	} // callseq 4
$L__BB0_12:
	add.s32 	%r37, %r7, 1;
	cvt.s64.s32 	%rd81, %r37;
	add.s64 	%rd122, %rd122, %rd81;
$L__BB0_13:
	add.s32 	%r57, %r57, 1;
	ld.global.u32 	%r38, [%rd5+8];
	setp.gt.u32 	%p12, %r38, %r57;
	@%p12 bra 	$L__BB0_3;
$L__BB0_14:
	cvt.u32.u64 	%r39, %rd4;
	cvta.to.global.u64 	%rd82, %rd39;
	atom.global.add.u64 	%rd130, [%rd82], %rd122;
	shl.b32 	%r40, %r39, 1;
	cvta.to.global.u64 	%rd83, %rd38;
	mul.wide.s32 	%rd84, %r40, 4;
	add.s64 	%rd85, %rd83, %rd84;
	st.global.u32 	[%rd85], %rd130;
	st.global.u32 	[%rd85+4], %rd122;
	ld.global.u32 	%r41, [%rd5+8];
	setp.eq.s32 	%p13, %r41, 0;
	@%p13 bra 	$L__BB0_31;
	add.s64 	%rd16, %rd2, 8;
	add.u64 	%rd86, %SP, 0;
	add.u64 	%rd17, %SPL, 0;
	mov.b32 	%r59, 0;
$L__BB0_16:
	mov.u64 	%rd18, %rd130;
	ld.global.u64 	%rd125, [%rd5];
	setp.ge.u64 	%p14, %rd125, %rd37;
	@%p14 bra 	$L__BB0_18;
	mov.u64 	%rd87, $str$5;
	cvta.global.u64 	%rd88, %rd87;
	mov.u64 	%rd89, $str$1;
	cvta.global.u64 	%rd90, %rd89;
	mov.u64 	%rd91, __unnamed_3;
	cvta.global.u64 	%rd92, %rd91;
	{ // callseq 5, 0
	.param .b64 param0;
	st.param.b64 	[param0], %rd88;
	.param .b64 param1;
	st.param.b64 	[param1], %rd90;
	.param .b32 param2;
	st.param.b32 	[param2], 448;
	.param .b64 param3;
	st.param.b64 	[param3], %rd92;
	.param .b64 param4;
	st.param.b64 	[param4], 1;
	call.uni 
	__assertfail, 
	(
	param0, 
	param1, 
	param2, 
	param3, 
	param4
	);
	} // callseq 5
	ld.global.u64 	%rd125, [%rd5];
$L__BB0_18:
	sub.s64 	%rd93, %rd125, %rd37;
	add.s64 	%rd94, %rd3, %rd93;
	mul.wide.u32 	%rd95, %r59, 4;
	add.s64 	%rd96, %rd94, %rd95;
	ld.global.u32 	%r10, [%rd96];
	ld.global.u32 	%r60, [%rd1+89288];
	setp.lt.s32 	%p15, %r10, %r60;
	setp.gt.s32 	%p16, %r10, -1;
	and.pred  	%p17, %p16, %p15;
	@%p17 bra 	$L__BB0_20;
	st.local.v2.u32 	[%rd17], {%r10, %r60};
	mov.u64 	%rd97, $str$2;
	cvta.global.u64 	%rd98, %rd97;
	{ // callseq 6, 0
	.param .b64 param0;
	st.param.b64 	[param0], %rd98;
	.param .b64 param1;
	st.param.b64 	[param1], %rd86;
	.param .b32 retval0;
	call.uni (retval0), 
	vprintf, 
	(
	param0, 
	param1
	);
	ld.param.b32 	%r43, [retval0];
	} // callseq 6
	mov.u64 	%rd100, $str$3;
	cvta.global.u64 	%rd101, %rd100;
	mov.u64 	%rd102, $str$1;
	cvta.global.u64 	%rd103, %rd102;
	mov.u64 	%rd104, __unnamed_1;
	cvta.global.u64 	%rd105, %rd104;
	{ // callseq 7, 0
	.param .b64 param0;
	st.param.b64 	[param0], %rd101;
	.param .b64 param1;
	st.param.b64 	[param1], %rd103;
	.param .b32 param2;
	st.param.b32 	[param2], 215;
	.param .b64 param3;
	st.param.b64 	[param3], %rd105;
	.param .b64 param4;
	st.param.b64 	[param4], 1;
	call.uni 
	__assertfail, 
	(
	param0, 
	param1, 
	param2, 
	param3, 
	param4
	);
	} // callseq 7
	ld.global.u32 	%r60, [%rd1+89288];
$L__BB0_20:
	mul.wide.s32 	%rd106, %r10, 16;
	add.s64 	%rd107, %rd1, %rd106;
	add.s64 	%rd22, %rd107, 8;
	ld.global.u32 	%r14, [%rd107+8];
	setp.lt.s32 	%p18, %r10, %r60;
	setp.gt.s32 	%p19, %r10, -1;
	and.pred  	%p20, %p19, %p18;
	@%p20 bra 	$L__BB0_22;
	mov.u64 	%rd108, $str$4;
	cvta.global.u64 	%rd109, %rd108;
	mov.u64 	%rd110, $str$1;
	cvta.global.u64 	%rd111, %rd110;
	mov.u64 	%rd112, __unnamed_2;
	cvta.global.u64 	%rd113, %rd112;
	{ // callseq 8, 0
	.param .b64 param0;
	st.param.b64 	[param0], %rd109;
	.param .b64 param1;
	st.param.b64 	[param1], %rd111;
	.param .b32 param2;
	st.param.b32 	[param2], 223;
	.param .b64 param3;
	st.param.b64 	[param3], %rd113;
	.param .b64 param4;
	st.param.b64 	[param4], 1;
	call.uni 
	__assertfail, 
	(
	param0, 
	param1, 
	param2, 
	param3, 
	param4
	);
	} // callseq 8
$L__BB0_22:
	ld.global.u32 	%r15, [%rd22+4];
	setp.lt.s32 	%p21, %r15, %r14;
	mov.u64 	%rd130, %rd18;
	@%p21 bra 	$L__BB0_30;
	sub.s32 	%r45, %r15, %r14;
	add.s32 	%r46, %r45, 1;
	and.b32  	%r16, %r46, 3;
	setp.eq.s32 	%p22, %r16, 0;
	mov.u32 	%r61, %r14;
	mov.u64 	%rd130, %rd18;
	@%p22 bra 	$L__BB0_27;
	mul.wide.s32 	%rd115, %r14, 4;
	add.s64 	%rd23, %rd1, %rd115;
	ld.global.u32 	%r47, [%rd23+52992];
	add.s64 	%rd130, %rd18, 1;
	shl.b64 	%rd116, %rd18, 2;
	add.s64 	%rd25, %rd2, %rd116;
	st.global.u32 	[%rd25], %r47;
	add.s32 	%r61, %r14, 1;
	setp.eq.s32 	%p23, %r16, 1;
	@%p23 bra 	$L__BB0_27;
	ld.global.u32 	%r48, [%rd23+52996];
	add.s64 	%rd130, %rd18, 2;
	st.global.u32 	[%rd25+4], %r48;
	add.s32 	%r61, %r14, 2;
	setp.eq.s32 	%p24, %r16, 2;
	@%p24 bra 	$L__BB0_27;
	ld.global.u32 	%r49, [%rd23+53000];
	add.s64 	%rd130, %rd18, 3;
	st.global.u32 	[%rd25+8], %r49;
	add.s32 	%r61, %r14, 3;
$L__BB0_27:
	setp.lt.u32 	%p25, %r45, 3;
	@%p25 bra 	$L__BB0_30;
	sub.s32 	%r63, %r61, %r15;
	add.s32 	%r62, %r61, -1;
	shl.b64 	%rd117, %rd130, 2;
	add.s64 	%rd128, %rd16, %rd117;
$L__BB0_29:
	add.s32 	%r51, %r62, 1;
	mul.wide.s32 	%rd118, %r51, 4;
	add.s64 	%rd119, %rd1, %rd118;
	ld.global.u32 	%r52, [%rd119+52992];
	st.global.u32 	[%rd128+-8], %r52;
	ld.global.u32 	%r53, [%rd119+52996];
	st.global.u32 	[%rd128+-4], %r53;
	ld.global.u32 	%r54, [%rd119+53000];
	st.global.u32 	[%rd128], %r54;
	ld.global.u32 	%r55, [%rd119+53004];
	add.s64 	%rd130, %rd130, 4;
	st.global.u32 	[%rd128+4], %r55;
	add.s32 	%r63, %r63, 4;
	add.s32 	%r62, %r62, 4;
	add.s64 	%rd128, %rd128, 16;
	setp.ne.s32 	%p26, %r63, 1;
	@%p26 bra 	$L__BB0_29;
$L__BB0_30:
	add.s32 	%r59, %r59, 1;
	ld.global.u32 	%r56, [%rd5+8];
	setp.gt.u32 	%p27, %r56, %r59;
	@%p27 bra 	$L__BB0_16;
$L__BB0_31:
	ret;

}


// ===== COMPILED SASS (sm_100) =====

	.target	sm_100

	.elftype	@"ET_EXEC"


//--------------------- .note.nv.tkinfo           --------------------------
	.section	.note.nv.tkinfo,"",@"SHT_NOTE"
	.sectionflags	@"SHF_NOTE_NV_TKINFO"
	.tkinfo
        /*0018*/ 	.word	0x00000002
        /*0030*/ 	.string	""
        /*0030*/ 	.string	"ptxas"
        /*0030*/ 	.string	"Cuda compilation tools, release 13.0, V13.0.88"
        /*0030*/ 	.string	"Build cuda_13.0.r13.0/compiler.36424714_0"
        /*0030*/ 	.string	"-arch sm_100 -m 64 "



//--------------------- .note.nv.cuinfo           --------------------------
	.section	.note.nv.cuinfo,"",@"SHT_NOTE"
	.sectionflags	@"SHF_NOTE_NV_CUINFO"
        /*0018*/ 	.short	0x0002
        /*001a*/ 	.short	0x0064
        /*001c*/ 	.short	0x0082
	.zero		2


//--------------------- .nv.info                  --------------------------
	.section	.nv.info,"",@"SHT_CUDA_INFO"
	.align	4


	//----- nvinfo : EIATTR_REGCOUNT
	.align		4
        /*0000*/ 	.byte	0x04, 0x2f
        /*0002*/ 	.short	(.L_11 - .L_10)
	.align		4
.L_10:
        /*0004*/ 	.word	index@(_Z25run_single_step_embeddingPvS_mS_mS_mS_mPy)
        /*0008*/ 	.word	0x00000022


	//----- nvinfo : EIATTR_FRAME_SIZE
	.align		4
.L_11:
        /*000c*/ 	.byte	0x04, 0x11
        /*000e*/ 	.short	(.L_13 - .L_12)
	.align		4
.L_12:
        /*0010*/ 	.word	index@(_Z25run_single_step_embeddingPvS_mS_mS_mS_mPy)
        /*0014*/ 	.word	0x00000008


	//----- nvinfo : EIATTR_MIN_STACK_SIZE
	.align		4
.L_13:
        /*0018*/ 	.byte	0x04, 0x12
        /*001a*/ 	.short	(.L_15 - .L_14)
	.align		4
.L_14:
        /*001c*/ 	.word	index@(_Z25run_single_step_embeddingPvS_mS_mS_mS_mPy)
        /*0020*/ 	.word	0x00000008
.L_15:


//--------------------- .nv.compat                --------------------------
	.section	.nv.compat,"",@"SHT_CUDA_COMPAT_INFO"
	.align	4
        /*0000*/ 	.byte	0x02, 0x09, 0x00, 0x00, 0x02, 0x02, 0x01, 0x00, 0x02, 0x05, 0x05, 0x00, 0x03, 0x07, 0x01, 0x01
        /*0010*/ 	.byte	0x02, 0x03, 0x00, 0x00, 0x02, 0x06, 0x01, 0x00, 0x04, 0x0b, 0x08, 0x00, 0x09, 0x00, 0x00, 0x00
        /*0020*/ 	.byte	0x00, 0x00, 0x00, 0x00


//--------------------- .nv.info._Z25run_single_step_embeddingPvS_mS_mS_mS_mPy --------------------------
	.section	.nv.info._Z25run_single_step_embeddingPvS_mS_mS_mS_mPy,"",@"SHT_CUDA_INFO"
	.sectionflags	@""
	.align	4


	//----- nvinfo : EIATTR_CUDA_API_VERSION
	.align		4
        /*0000*/ 	.byte	0x04, 0x37
        /*0002*/ 	.short	(.L_17 - .L_16)
.L_16:
        /*0004*/ 	.word	0x00000082


	//----- nvinfo : EIATTR_KPARAM_INFO
	.align		4
.L_17:
        /*0008*/ 	.byte	0x04, 0x17
        /*000a*/ 	.short	(.L_19 - .L_18)
.L_18:
        /*000c*/ 	.word	0x00000000
        /*0010*/ 	.short	0x0009
        /*0012*/ 	.short	0x0048
        /*0014*/ 	.byte	0x00, 0xf5, 0x21, 0x00


	//----- nvinfo : EIATTR_KPARAM_INFO
	.align		4
.L_19:
        /*0018*/ 	.byte	0x04, 0x17
        /*001a*/ 	.short	(.L_21 - .L_20)
.L_20:
        /*001c*/ 	.word	0x00000000
        /*0020*/ 	.short	0x0008
        /*0022*/ 	.short	0x0040
        /*0024*/ 	.byte	0x00, 0xf0, 0x21, 0x00


	//----- nvinfo : EIATTR_KPARAM_INFO
	.align		4
.L_21:
        /*0028*/ 	.byte	0x04, 0x17
        /*002a*/ 	.short	(.L_23 - .L_22)
.L_22:
        /*002c*/ 	.word	0x00000000
        /*0030*/ 	.short	0x0007
        /*0032*/ 	.short	0x0038
        /*0034*/ 	.byte	0x00, 0xf5, 0x21, 0x00


	//----- nvinfo : EIATTR_KPARAM_INFO
	.align		4
.L_23:
        /*0038*/ 	.byte	0x04, 0x17
        /*003a*/ 	.short	(.L_25 - .L_24)
.L_24:
        /*003c*/ 	.word	0x00000000
        /*0040*/ 	.short	0x0006
        /*0042*/ 	.short	0x0030
        /*0044*/ 	.byte	0x00, 0xf0, 0x21, 0x00


	//----- nvinfo : EIATTR_KPARAM_INFO
	.align		4
.L_25:
        /*0048*/ 	.byte	0x04, 0x17
        /*004a*/ 	.short	(.L_27 - .L_26)
.L_26:
        /*004c*/ 	.word	0x00000000
        /*0050*/ 	.short	0x0005
        /*0052*/ 	.short	0x0028
        /*0054*/ 	.byte	0x00, 0xf5, 0x21, 0x00


	//----- nvinfo : EIATTR_KPARAM_INFO
	.align		4
.L_27:
        /*0058*/ 	.byte	0x04, 0x17
        /*005a*/ 	.short	(.L_29 - .L_28)
.L_28:
        /*005c*/ 	.word	0x00000000
        /*0060*/ 	.short	0x0004
        /*0062*/ 	.short	0x0020
        /*0064*/ 	.byte	0x00, 0xf0, 0x21, 0x00


	//----- nvinfo : EIATTR_KPARAM_INFO
	.align		4
.L_29:
        /*0068*/ 	.byte	0x04, 0x17
        /*006a*/ 	.short	(.L_31 - .L_30)
.L_30:
        /*006c*/ 	.word	0x00000000
        /*0070*/ 	.short	0x0003
        /*0072*/ 	.short	0x0018
        /*0074*/ 	.byte	0x00, 0xf5, 0x21, 0x00


	//----- nvinfo : EIATTR_KPARAM_INFO
	.align		4
.L_31:
        /*0078*/ 	.byte	0x04, 0x17
        /*007a*/ 	.short	(.L_33 - .L_32)
.L_32:
        /*007c*/ 	.word	0x00000000
        /*0080*/ 	.short	0x0002
        /*0082*/ 	.short	0x0010
        /*0084*/ 	.byte	0x00, 0xf0, 0x21, 0x00


	//----- nvinfo : EIATTR_KPARAM_INFO
	.align		4
.L_33:
        /*0088*/ 	.byte	0x04, 0x17
        /*008a*/ 	.short	(.L_35 - .L_34)
.L_34:
        /*008c*/ 	.word	0x00000000
        /*0090*/ 	.short	0x0001
        /*0092*/ 	.short	0x0008
        /*0094*/ 	.byte	0x00, 0xf5, 0x21, 0x00


	//----- nvinfo : EIATTR_KPARAM_INFO
	.align		4
.L_35:
        /*0098*/ 	.byte	0x04, 0x17
        /*009a*/ 	.short	(.L_37 - .L_36)
.L_36:
        /*009c*/ 	.word	0x00000000
        /*00a0*/ 	.short	0x0000
        /*00a2*/ 	.short	0x0000
        /*00a4*/ 	.byte	0x00, 0xf5, 0x21, 0x00


	//----- nvinfo : EIATTR_SPARSE_MMA_MASK
	.align		4
.L_37:
        /*00a8*/ 	.byte	0x03, 0x50
        /*00aa*/ 	.short	0x0000


	//----- nvinfo : EIATTR_MAXREG_COUNT
	.align		4
        /*00ac*/ 	.byte	0x03, 0x1b
        /*00ae*/ 	.short	0x00ff


	//----- nvinfo : EIATTR_EXTERNS
	.align		4
        /*00b0*/ 	.byte	0x04, 0x0f
        /*00b2*/ 	.short	(.L_39 - .L_38)


	//   ....[0]....
	.align		4
.L_38:
        /*00b4*/ 	.word	index@(vprintf)


	//   ....[1]....
	.align		4
        /*00b8*/ 	.word	index@(__assertfail)


	//----- nvinfo : EIATTR_MERCURY_ISA_VERSION
	.align		4
.L_39:
        /*00bc*/ 	.byte	0x03, 0x5f
        /*00be*/ 	.short	0x0101


	//----- nvinfo : EIATTR_VRC_CTA_INIT_COUNT
	.align		4
        /*00c0*/ 	.byte	0x02, 0x4a
	.zero		1
	.zero		1


	//----- nvinfo : EIATTR_SYSCALL_OFFSETS
	.align		4
        /*00c4*/ 	.byte	0x04, 0x46
        /*00c6*/ 	.short	(.L_41 - .L_40)


	//   ....[0]....
.L_40:
        /*00c8*/ 	.word	0x00000300


	//   ....[1]....
        /*00cc*/ 	.word	0x00000490


	//   ....[2]....
        /*00d0*/ 	.word	0x00000590


	//   ....[3]....
        /*00d4*/ 	.word	0x00000730


	//   ....[4]....
        /*00d8*/ 	.word	0x000008c0


	//   ....[5]....
        /*00dc*/ 	.word	0x00000bf0


	//   ....[6]....
        /*00e0*/ 	.word	0x00000d80


	//   ....[7]....
        /*00e4*/ 	.word	0x00000e80


	//   ....[8]....
        /*00e8*/ 	.word	0x00001020


	//----- nvinfo : EIATTR_EXIT_INSTR_OFFSETS
	.align		4
.L_41:
        /*00ec*/ 	.byte	0x04, 0x1c
        /*00ee*/ 	.short	(.L_43 - .L_42)


	//   ....[0]....
.L_42:
        /*00f0*/ 	.word	0x000000e0


	//   ....[1]....
        /*00f4*/ 	.word	0x00000a20


	//   ....[2]....
        /*00f8*/ 	.word	0x00001ab0


	//----- nvinfo : EIATTR_CRS_STACK_SIZE
	.align		4
.L_43:
        /*00fc*/ 	.byte	0x04, 0x1e
        /*00fe*/ 	.short	(.L_45 - .L_44)
.L_44:
        /*0100*/ 	.word	0x00000000


	//----- nvinfo : EIATTR_CBANK_PARAM_SIZE
	.align		4
.L_45:
        /*0104*/ 	.byte	0x03, 0x19
        /*0106*/ 	.short	0x0050


	//----- nvinfo : EIATTR_PARAM_CBANK
	.align		4
        /*0108*/ 	.byte	0x04, 0x0a
        /*010a*/ 	.short	(.L_47 - .L_46)
	.align		4
.L_46:
        /*010c*/ 	.word	index@(.nv.constant0._Z25run_single_step_embeddingPvS_mS_mS_mS_mPy)
        /*0110*/ 	.short	0x0380
        /*0112*/ 	.short	0x0050


	//----- nvinfo : EIATTR_SW_WAR
	.align		4
.L_47:
        /*0114*/ 	.byte	0x04, 0x36
        /*0116*/ 	.short	(.L_49 - .L_48)
.L_48:
        /*0118*/ 	.word	0x00000008
.L_49:


//--------------------- .nv.callgraph             --------------------------
	.section	.nv.callgraph,"",@"SHT_CUDA_CALLGRAPH"
	.align	4
	.sectionentsize	8
	.align		4
        /*0000*/ 	.word	0x00000000
	.align		4
        /*0004*/ 	.word	0xffffffff
	.align		4
        /*0008*/ 	.word	index@(_Z25run_single_step_embeddingPvS_mS_mS_mS_mPy)
	.align		4
        /*000c*/ 	.word	index@(vprintf)
	.align		4
        /*0010*/ 	.word	index@(_Z25run_single_step_embeddingPvS_mS_mS_mS_mPy)
	.align		4
        /*0014*/ 	.word	index@(__assertfail)
	.align		4
        /*0018*/ 	.word	0x00000000
	.align		4
        /*001c*/ 	.word	0xfffffffe
	.align		4
        /*0020*/ 	.word	0x00000000
	.align		4
        /*0024*/ 	.word	0xfffffffd
	.align		4
        /*0028*/ 	.word	0x00000000
	.align		4
        /*002c*/ 	.word	0xfffffffc


//--------------------- .nv.constant4             --------------------------
	.section	.nv.constant4,"a",@progbits
	.align	8
	.align		8
.nv.constant4:
        /*0000*/ 	.dword	vprintf
	.align		8
        /*0008*/ 	.dword	__assertfail
	.align		8
        /*0010*/ 	.dword	__unnamed_1
	.align		8
        /*0018*/ 	.dword	__unnamed_2
	.align		8
        /*0020*/ 	.dword	__unnamed_3
	.align		8
        /*0028*/ 	.dword	__unnamed_4
	.align		8
        /*0030*/ 	.dword	$str
	.align		8
        /*0038*/ 	.dword	$str$1
	.align		8
        /*0040*/ 	.dword	$str$2
	.align		8
        /*0048*/ 	.dword	$str$3
	.align		8
        /*0050*/ 	.dword	$str$4
	.align		8
        /*0058*/ 	.dword	$str$5


//--------------------- .text._Z25run_single_step_embeddingPvS_mS_mS_mS_mPy --------------------------
	.section	.text._Z25run_single_step_embeddingPvS_mS_mS_mS_mPy,"ax",@progbits
	.align	128
        .global         _Z25run_single_step_embeddingPvS_mS_mS_mS_mPy
        .type           _Z25run_single_step_embeddingPvS_mS_mS_mS_mPy,@function
        .size           _Z25run_single_step_embeddingPvS_mS_mS_mS_mPy,(.L_x_38 - _Z25run_single_step_embeddingPvS_mS_mS_mS_mPy)
        .other          _Z25run_single_step_embeddingPvS_mS_mS_mS_mPy,@"STO_CUDA_ENTRY STV_DEFAULT"
_Z25run_single_step_embeddingPvS_mS_mS_mS_mPy:
.text._Z25run_single_step_embeddingPvS_mS_mS_mS_mPy:
[----:B------:R-:W0:Y:S01]  /*0000*/  LDC R1, c[0x0][0x37c] ;  /* 0x0000df00ff017b82 */ /* 0x000e220000000800 */
[----:B------:R-:W1:Y:S01]  /*0010*/  S2R R0, SR_TID.X ;  /* 0x0000000000007919 */ /* 0x000e620000002100 */
[----:B------:R-:W2:Y:S06]  /*0020*/  LDCU UR5, c[0x0][0x2fc] ;  /* 0x00005f80ff0577ac */ /* 0x000eac0008000800 */
[----:B------:R-:W1:Y:S01]  /*0030*/  S2UR UR6, SR_CTAID.X ;  /* 0x00000000000679c3 */ /* 0x000e620000002500 */
[----:B0-----:R-:W-:Y:S01]  /*0040*/  VIADD R1, R1, 0xfffffff8 ;  /* 0xfffffff801017836 */ /* 0x001fe20000000000 */
[----:B------:R-:W0:Y:S01]  /*0050*/  LDCU.64 UR8, c[0x0][0x390] ;  /* 0x00007200ff0877ac */ /* 0x000e220008000a00 */
[----:B------:R-:W3:Y:S05]  /*0060*/  LDCU UR4, c[0x0][0x2f8] ;  /* 0x00005f00ff0477ac */ /* 0x000eea0008000800 */
[----:B------:R-:W1:Y:S01]  /*0070*/  LDC R23, c[0x0][0x360] ;  /* 0x0000d800ff177b82 */ /* 0x000e620000000800 */
[----:B---3--:R-:W-:-:S05]  /*0080*/  IADD3 R17, P1, PT, R1, UR4, RZ ;  /* 0x0000000401117c10 */ /* 0x008fca000ff3e0ff */
[----:B--2---:R-:W-:Y:S02]  /*0090*/  IMAD.X R16, RZ, RZ, UR5, P1 ;  /* 0x00000005ff107e24 */ /* 0x004fe400088e06ff */
[----:B-1----:R-:W-:-:S05]  /*00a0*/  IMAD R23, R23, UR6, R0 ;  /* 0x0000000617177c24 */ /* 0x002fca000f8e0200 */
[----:B0-----:R-:W-:Y:S02]  /*00b0*/  ISETP.GE.U32.AND P0, PT, R23, UR8, PT ;  /* 0x0000000817007c0c */ /* 0x001fe4000bf06070 */
[----:B------:R-:W-:-:S04]  /*00c0*/  SHF.R.S32.HI R0, RZ, 0x1f, R23 ;  /* 0x0000001fff007819 */ /* 0x000fc80000011417 */
[----:B------:R-:W-:-:S13]  /*00d0*/  ISETP.GE.U32.AND.EX P0, PT, R0, UR9, PT, P0 ;  /* 0x0000000900007c0c */ /* 0x000fda000bf06100 */
[----:B------:R-:W-:Y:S05]  /*00e0*/  @P0 EXIT ;  /* 0x000000000000094d */ /* 0x000fea0003800000 */
[----:B------:R-:W0:Y:S01]  /*00f0*/  LDC.64 R28, c[0x0][0x388] ;  /* 0x0000e200ff1c7b82 */ /* 0x000e220000000a00 */
[----:B------:R-:W1:Y:S01]  /*0100*/  LDCU.64 UR36, c[0x0][0x358] ;  /* 0x00006b00ff2477ac */ /* 0x000e620008000a00 */
[----:B------:R-:W-:Y:S01]  /*0110*/  IMAD R3, R0, 0x18, RZ ;  /* 0x0000001800037824 */ /* 0x000fe200078e02ff */
[----:B------:R-:W2:Y:S01]  /*0120*/  LDCU.64 UR38, c[0x0][0x3a0] ;  /* 0x00007400ff2677ac */ /* 0x000ea20008000a00 */
[----:B0-----:R-:W-:-:S04]  /*0130*/  IMAD.WIDE.U32 R28, R23, 0x18, R28 ;  /* 0x00000018171c7825 */ /* 0x001fc800078e001c */
[----:B------:R-:W-:-:S05]  /*0140*/  IMAD.IADD R29, R29, 0x1, R3 ;  /* 0x000000011d1d7824 */ /* 0x000fca00078e0203 */
[----:B-1----:R-:W3:Y:S01]  /*0150*/  LDG.E R0, desc[UR36][R28.64+0x8] ;  /* 0x000008241c007981 */ /* 0x002ee2000c1e1900 */
[----:B------:R-:W-:Y:S01]  /*0160*/  BSSY.RECONVERGENT B8, `(.L_x_0) ;  /* 0x0000080000087945 */ /* 0x000fe20003800200 */
[----:B------:R-:W-:Y:S02]  /*0170*/  CS2R R18, SRZ ;  /* 0x0000000000127805 */ /* 0x000fe4000001ff00 */
[----:B---3--:R-:W-:-:S13]  /*0180*/  ISETP.NE.AND P0, PT, R0, RZ, PT ;  /* 0x000000ff0000720c */ /* 0x008fda0003f05270 */
[----:B--2---:R-:W-:Y:S05]  /*0190*/  @!P0 BRA `(.L_x_1) ;  /* 0x0000000400f08947 */ /* 0x004fea0003800000 */
[----:B------:R-:W-:Y:S01]  /*01a0*/  CS2R R18, SRZ ;  /* 0x0000000000127805 */ /* 0x000fe2000001ff00 */
[----:B------:R-:W-:-:S07]  /*01b0*/  IMAD.MOV.U32 R22, RZ, RZ, RZ ;  /* 0x000000ffff167224 */ /* 0x000fce00078e00ff */
.L_x_15:
[----:B------:R-:W2:Y:S01]  /*01c0*/  LDG.E.64 R2, desc[UR36][R28.64] ;  /* 0x000000241c027981 */ /* 0x000ea2000c1e1b00 */
[----:B------:R-:W-:Y:S01]  /*01d0*/  BSSY.RECONVERGENT B6, `(.L_x_2) ;  /* 0x0000015000067945 */ /* 0x000fe20003800200 */
[----:B--2---:R-:W-:-:S04]  /*01e0*/  ISETP.GE.U32.AND P0, PT, R2, UR38, PT ;  /* 0x0000002602007c0c */ /* 0x004fc8000bf06070 */
[----:B------:R-:W-:-:S13]  /*01f0*/  ISETP.GE.U32.AND.EX P0, PT, R3, UR39, PT, P0 ;  /* 0x0000002703007c0c */ /* 0x000fda000bf06100 */
[----:B01----:R-:W-:Y:S05]  /*0200*/  @P0 BRA `(.L_x_3) ;  /* 0x0000000000440947 */ /* 0x003fea0003800000 */
[----:B------:R-:W-:Y:S01]  /*0210*/  MOV R2, 0x8 ;  /* 0x0000000800027802 */ /* 0x000fe20000000f00 */
[----:B------:R-:W0:Y:S01]  /*0220*/  LDCU.64 UR4, c[0x4][0x58] ;  /* 0x01000b00ff0477ac */ /* 0x000e220008000a00 */
[----:B------:R-:W-:Y:S02]  /*0230*/  HFMA2 R13, -RZ, RZ, 0, 0 ;  /* 0x00000000ff0d7431 */ /* 0x000fe400000001ff */
[----:B------:R-:W-:Y:S01]  /*0240*/  IMAD.MOV.U32 R8, RZ, RZ, 0x1c0 ;  /* 0x000001c0ff087424 */ /* 0x000fe200078e00ff */
[----:B------:R-:W1:Y:S01]  /*0250*/  LDCU.64 UR6, c[0x4][0x38] ;  /* 0x01000700ff0677ac */ /* 0x000e620008000a00 */
[----:B------:R-:W2:Y:S01]  /*0260*/  LDC.64 R2, c[0x4][R2] ;  /* 0x0100000002027b82 */ /* 0x000ea20000000a00 */
[----:B------:R-:W-:Y:S01]  /*0270*/  IMAD.MOV.U32 R12, RZ, RZ, 0x1 ;  /* 0x00000001ff0c7424 */ /* 0x000fe200078e00ff */
[----:B------:R-:W3:Y:S01]  /*0280*/  LDCU.64 UR8, c[0x4][0x20] ;  /* 0x01000400ff0877ac */ /* 0x000ee20008000a00 */
[----:B0-----:R-:W-:Y:S01]  /*0290*/  MOV R4, UR4 ;  /* 0x0000000400047c02 */ /* 0x001fe20008000f00 */
[----:B------:R-:W-:-:S02]  /*02a0*/  IMAD.U32 R5, RZ, RZ, UR5 ;  /* 0x00000005ff057e24 */ /* 0x000fc4000f8e00ff */
[----:B-1----:R-:W-:Y:S02]  /*02b0*/  IMAD.U32 R6, RZ, RZ, UR6 ;  /* 0x00000006ff067e24 */ /* 0x002fe4000f8e00ff */
[----:B------:R-:W-:Y:S01]  /*02c0*/  IMAD.U32 R7, RZ, RZ, UR7 ;  /* 0x00000007ff077e24 */ /* 0x000fe2000f8e00ff */
[----:B---3--:R-:W-:Y:S01]  /*02d0*/  MOV R10, UR8 ;  /* 0x00000008000a7c02 */ /* 0x008fe20008000f00 */
[----:B------:R-:W-:-:S07]  /*02e0*/  IMAD.U32 R11, RZ, RZ, UR9 ;  /* 0x00000009ff0b7e24 */ /* 0x000fce000f8e00ff */
[----:B------:R-:W-:-:S07]  /*02f0*/  LEPC R20, `(.L_x_4) ;  /* 0x000000001014794e */ /* 0x000fce0000000000 */
[----:B--2---:R-:W-:Y:S05]  /*0300*/  CALL.ABS.NOINC R2 ;  /* 0x0000000002007343 */ /* 0x004fea0003c00000 */
.L_x_4:
[----:B------:R0:W5:Y:S02]  /*0310*/  LDG.E.64 R2, desc[UR36][R28.64] ;  /* 0x000000241c027981 */ /* 0x000164000c1e1b00 */
.L_x_3:
[----:B------:R-:W-:Y:S05]  /*0320*/  BSYNC.RECONVERGENT B6 ;  /* 0x0000000000067941 */ /* 0x000fea0003800200 */
.L_x_2:
[----:B------:R-:W1:Y:S01]  /*0330*/  LDC.64 R8, c[0x0][0x398] ;  /* 0x0000e600ff087b82 */ /* 0x000e620000000a00 */
[----:B-----5:R-:W-:-:S07]  /*0340*/  IADD3 R5, P0, PT, R2, -UR38, RZ ;  /* 0x8000002602057c10 */ /* 0x020fce000ff1e0ff */
[----:B------:R-:W2:Y:S01]  /*0350*/  LDC.64 R6, c[0x0][0x380] ;  /* 0x0000e000ff067b82 */ /* 0x000ea20000000a00 */
[----:B-1----:R-:W-:-:S04]  /*0360*/  IADD3 R4, P1, PT, R5, R8, RZ ;  /* 0x0000000805047210 */ /* 0x002fc80007f3e0ff */
[----:B------:R-:W-:Y:S02]  /*0370*/  IADD3.X R5, PT, PT, R9, ~UR39, R3, P1, P0 ;  /* 0x8000002709057c10 */ /* 0x000fe40008fe0403 */
[----:B--2---:R-:W2:Y:S01]  /*0380*/  LDG.E R3, desc[UR36][R6.64+0x15cc8] ;  /* 0x015cc82406037981 */ /* 0x004ea2000c1e1900 */
[----:B------:R-:W-:-:S05]  /*0390*/  IMAD.WIDE.U32 R4, R22, 0x4, R4 ;  /* 0x0000000416047825 */ /* 0x000fca00078e0004 */
[----:B------:R-:W3:Y:S01]  /*03a0*/  LDG.E R2, desc[UR36][R4.64] ;  /* 0x0000002404027981 */ /* 0x000ee2000c1e1900 */
[----:B------:R-:W-:Y:S01]  /*03b0*/  BSSY.RECONVERGENT B6, `(.L_x_5) ;  /* 0x0000021000067945 */ /* 0x000fe20003800200 */
[C---:B---3--:R-:W-:Y:S02]  /*03c0*/  ISETP.GT.AND P2, PT, R2.reuse, -0x1, PT ;  /* 0xffffffff0200780c */ /* 0x048fe40003f44270 */
[----:B--2---:R-:W-:Y:S02]  /*03d0*/  ISETP.LT.AND P0, PT, R2, R3, PT ;  /* 0x000000030200720c */ /* 0x004fe40003f01270 */
[----:B------:R-:W-:-:S11]  /*03e0*/  P2R R24, PR, RZ, 0x4 ;  /* 0x00000004ff187803 */ /* 0x000fd60000000000 */
[----:B------:R-:W-:Y:S05]  /*03f0*/  @P2 BRA P0, `(.L_x_6) ;  /* 0x0000000000702947 */ /* 0x000fea0000000000 */
[----:B------:R-:W-:Y:S01]  /*0400*/  MOV R8, 0x0 ;  /* 0x0000000000087802 */ /* 0x000fe20000000f00 */
[----:B------:R1:W-:Y:S01]  /*0410*/  STL.64 [R1], R2 ;  /* 0x0000000201007387 */ /* 0x0003e20000100a00 */
[----:B------:R-:W2:Y:S01]  /*0420*/  LDCU.64 UR4, c[0x4][0x40] ;  /* 0x01000800ff0477ac */ /* 0x000ea20008000a00 */
[----:B------:R-:W-:Y:S01]  /*0430*/  IMAD.MOV.U32 R6, RZ, RZ, R17 ;  /* 0x000000ffff067224 */ /* 0x000fe200078e0011 */
[----:B------:R-:W-:Y:S02]  /*0440*/  MOV R7, R16 ;  /* 0x0000001000077202 */ /* 0x000fe40000000f00 */
[----:B------:R-:W3:Y:S01]  /*0450*/  LDC.64 R8, c[0x4][R8] ;  /* 0x0100000008087b82 */ /* 0x000ee20000000a00 */
[----:B--2---:R-:W-:Y:S02]  /*0460*/  IMAD.U32 R4, RZ, RZ, UR4 ;  /* 0x00000004ff047e24 */ /* 0x004fe4000f8e00ff */
[----:B-1----:R-:W-:-:S07]  /*0470*/  IMAD.U32 R5, RZ, RZ, UR5 ;  /* 0x00000005ff057e24 */ /* 0x002fce000f8e00ff */
[----:B------:R-:W-:-:S07]  /*0480*/  LEPC R20, `(.L_x_7) ;  /* 0x000000001014794e */ /* 0x000fce0000000000 */
[----:B0--3--:R-:W-:Y:S05]  /*0490*/  CALL.ABS.NOINC R8 ;  /* 0x0000000008007343 */ /* 0x009fea0003c00000 */
.L_x_7:
[----:B------:R-:W-:Y:S01]  /*04a0*/  MOV R14, 0x8 ;  /* 0x00000008000e7802 */ /* 0x000fe20000000f00 */
[----:B------:R-:W0:Y:S01]  /*04b0*/  LDCU.64 UR4, c[0x4][0x48] ;  /* 0x01000900ff0477ac */ /* 0x000e220008000a00 */
[----:B------:R-:W-:Y:S02]  /*04c0*/  HFMA2 R12, -RZ, RZ, 0, 5.9604644775390625e-08 ;  /* 0x00000001ff0c7431 */ /* 0x000fe400000001ff */
[----:B------:R-:W-:Y:S01]  /*04d0*/  IMAD.MOV.U32 R8, RZ, RZ, 0xd7 ;  /* 0x000000d7ff087424 */ /* 0x000fe200078e00ff */
[----:B------:R-:W1:Y:S01]  /*04e0*/  LDCU.64 UR8, c[0x4][0x38] ;  /* 0x01000700ff0877ac */ /* 0x000e620008000a00 */
[----:B------:R-:W2:Y:S01]  /*04f0*/  LDC.64 R14, c[0x4][R14] ;  /* 0x010000000e0e7b82 */ /* 0x000ea20000000a00 */
[----:B------:R-:W-:Y:S01]  /*0500*/  IMAD.MOV.U32 R13, RZ, RZ, RZ ;  /* 0x000000ffff0d7224 */ /* 0x000fe200078e00ff */
[----:B------:R-:W3:Y:S01]  /*0510*/  LDCU.64 UR6, c[0x4][0x10] ;  /* 0x01000200ff0677ac */ /* 0x000ee20008000a00 */
[----:B0-----:R-:W-:Y:S02]  /*0520*/  IMAD.U32 R4, RZ, RZ, UR4 ;  /* 0x00000004ff047e24 */ /* 0x001fe4000f8e00ff */
[----:B------:R-:W-:-:S02]  /*0530*/  IMAD.U32 R5, RZ, RZ, UR5 ;  /* 0x00000005ff057e24 */ /* 0x000fc4000f8e00ff */
[----:B-1----:R-:W-:Y:S01]  /*0540*/  IMAD.U32 R6, RZ, RZ, UR8 ;  /* 0x00000008ff067e24 */ /* 0x002fe2000f8e00ff */
[----:B------:R-:W-:Y:S01]  /*0550*/  MOV R7, UR9 ;  /* 0x0000000900077c02 */ /* 0x000fe20008000f00 */
[----:B---3--:R-:W-:Y:S02]  /*0560*/  IMAD.U32 R10, RZ, RZ, UR6 ;  /* 0x00000006ff0a7e24 */ /* 0x008fe4000f8e00ff */
[----:B------:R-:W-:-:S07]  /*0570*/  IMAD.U32 R11, RZ, RZ, UR7 ;  /* 0x00000007ff0b7e24 */ /* 0x000fce000f8e00ff */
[----:B------:R-:W-:-:S07]  /*0580*/  LEPC R20, `(.L_x_8) ;  /* 0x000000001014794e */ /* 0x000fce0000000000 */
[----:B--2---:R-:W-:Y:S05]  /*0590*/  CALL.ABS.NOINC R14 ;  /* 0x000000000e007343 */ /* 0x004fea0003c00000 */
.L_x_8:
[----:B------:R-:W0:Y:S02]  /*05a0*/  LDC.64 R4, c[0x0][0x380] ;  /* 0x0000e000ff047b82 */ /* 0x000e240000000a00 */
[----:B0-----:R1:W5:Y:S02]  /*05b0*/  LDG.E R3, desc[UR36][R4.64+0x15cc8] ;  /* 0x015cc82404037981 */ /* 0x001364000c1e1900 */
.L_x_6:
[----:B------:R-:W-:Y:S05]  /*05c0*/  BSYNC.RECONVERGENT B6 ;  /* 0x0000000000067941 */ /* 0x000fea0003800200 */
.L_x_5:
[----:B------:R-:W2:Y:S01]  /*05d0*/  LDC.64 R26, c[0x0][0x380] ;  /* 0x0000e000ff1a7b82 */ /* 0x000ea20000000a00 */
[----:B------:R-:W-:Y:S01]  /*05e0*/  ISETP.NE.AND P1, PT, R24, RZ, PT ;  /* 0x000000ff1800720c */ /* 0x000fe20003f25270 */
[----:B--2---:R-:W-:-:S05]  /*05f0*/  IMAD.WIDE R26, R2, 0x10, R26 ;  /* 0x00000010021a7825 */ /* 0x004fca00078e021a */
[----:B------:R2:W5:Y:S02]  /*0600*/  LDG.E R24, desc[UR36][R26.64+0x8] ;  /* 0x000008241a187981 */ /* 0x000564000c1e1900 */
[----:B-----5:R-:W-:Y:S01]  /*0610*/  ISETP.LT.AND P0, PT, R2, R3, PT ;  /* 0x000000030200720c */ /* 0x020fe20003f01270 */
[----:B------:R-:W-:-:S12]  /*0620*/  BSSY.RECONVERGENT B6, `(.L_x_9) ;  /* 0x0000012000067945 */ /* 0x000fd80003800200 */
[----:B--2---:R-:W-:Y:S05]  /*0630*/  @P1 BRA P0, `(.L_x_10) ;  /* 0x0000000000401947 */ /* 0x004fea0000000000 */
[----:B------:R-:W-:Y:S01]  /*0640*/  MOV R2, 0x8 ;  /* 0x0000000800027802 */ /* 0x000fe20000000f00 */
[----:B------:R-:W1:Y:S01]  /*0650*/  LDCU.64 UR4, c[0x4][0x50] ;  /* 0x01000a00ff0477ac */ /* 0x000e620008000a00 */
[----:B------:R-:W-:Y:S02]  /*0660*/  HFMA2 R8, -RZ, RZ, 0, 1.3291835784912109375e-05 ;  /* 0x000000dfff087431 */ /* 0x000fe400000001ff */
[----:B------:R-:W-:Y:S01]  /*0670*/  IMAD.MOV.U32 R12, RZ, RZ, 0x1 ;  /* 0x00000001ff0c7424 */ /* 0x000fe200078e00ff */
[----:B------:R-:W2:Y:S01]  /*0680*/  LDCU.64 UR8, c[0x4][0x38] ;  /* 0x01000700ff0877ac */ /* 0x000ea20008000a00 */
[----:B------:R-:W3:Y:S01]  /*0690*/  LDC.64 R2, c[0x4][R2] ;  /* 0x0100000002027b82 */ /* 0x000ee20000000a00 */
[----:B------:R-:W-:Y:S01]  /*06a0*/  IMAD.MOV.U32 R13, RZ, RZ, RZ ;  /* 0x000000ffff0d7224 */ /* 0x000fe200078e00ff */
[----:B------:R-:W4:Y:S01]  /*06b0*/  LDCU.64 UR6, c[0x4][0x18] ;  /* 0x01000300ff0677ac */ /* 0x000f220008000a00 */
[----:B-1----:R-:W-:Y:S02]  /*06c0*/  IMAD.U32 R4, RZ, RZ, UR4 ;  /* 0x00000004ff047e24 */ /* 0x002fe4000f8e00ff */
[----:B------:R-:W-:Y:S01]  /*06d0*/  IMAD.U32 R5, RZ, RZ, UR5 ;  /* 0x00000005ff057e24 */ /* 0x000fe2000f8e00ff */
[----:B--2---:R-:W-:Y:S01]  /*06e0*/  MOV R6, UR8 ;  /* 0x0000000800067c02 */ /* 0x004fe20008000f00 */
[----:B------:R-:W-:-:S02]  /*06f0*/  IMAD.U32 R7, RZ, RZ, UR9 ;  /* 0x00000009ff077e24 */ /* 0x000fc4000f8e00ff */
[----:B----4-:R-:W-:Y:S02]  /*0700*/  IMAD.U32 R10, RZ, RZ, UR6 ;  /* 0x00000006ff0a7e24 */ /* 0x010fe4000f8e00ff */
[----:B------:R-:W-:-:S07]  /*0710*/  IMAD.U32 R11, RZ, RZ, UR7 ;  /* 0x00000007ff0b7e24 */ /* 0x000fce000f8e00ff */
[----:B------:R-:W-:-:S07]  /*0720*/  LEPC R20, `(.L_x_10) ;  /* 0x000000001014794e */ /* 0x000fce0000000000 */
[----:B0--3--:R-:W-:Y:S05]  /*0730*/  CALL.ABS.NOINC R2 ;  /* 0x0000000002007343 */ /* 0x009fea0003c00000 */
.L_x_10:
[----:B------:R-:W-:Y:S05]  /*0740*/  BSYNC.RECONVERGENT B6 ;  /* 0x0000000000067941 */ /* 0x000fea0003800200 */
.L_x_9:
[----:B------:R-:W-:Y:S01]  /*0750*/  ISETP.NE.AND P0, PT, R24, -0x1, PT ;  /* 0xffffffff1800780c */ /* 0x000fe20003f05270 */
[----:B------:R-:W-:-:S12]  /*0760*/  BSSY.RECONVERGENT B7, `(.L_x_11) ;  /* 0x000001b000077945 */ /* 0x000fd80003800200 */
[----:B------:R-:W-:Y:S05]  /*0770*/  @!P0 BRA `(.L_x_12) ;  /* 0x0000000000648947 */ /* 0x000fea0003800000 */
[----:B------:R-:W2:Y:S01]  /*0780*/  LDG.E R27, desc[UR36][R26.64+0xc] ;  /* 0x00000c241a1b7981 */ /* 0x000ea2000c1e1900 */
[----:B------:R-:W-:Y:S01]  /*0790*/  BSSY.RECONVERGENT B6, `(.L_x_13) ;  /* 0x0000014000067945 */ /* 0x000fe20003800200 */
[----:B--2---:R-:W-:-:S05]  /*07a0*/  IMAD.IADD R24, R27, 0x1, -R24 ;  /* 0x000000011b187824 */ /* 0x004fca00078e0a18 */
[----:B------:R-:W-:-:S13]  /*07b0*/  ISETP.GT.AND P0, PT, R24, -0x2, PT ;  /* 0xfffffffe1800780c */ /* 0x000fda0003f04270 */
[----:B------:R-:W-:Y:S05]  /*07c0*/  @P0 BRA `(.L_x_14) ;  /* 0x0000000000400947 */ /* 0x000fea0003800000 */
[----:B------:R-:W-:Y:S01]  /*07d0*/  MOV R2, 0x8 ;  /* 0x0000000800027802 */ /* 0x000fe20000000f00 */
[----:B------:R-:W1:Y:S01]  /*07e0*/  LDCU.64 UR4, c[0x4][0x30] ;  /* 0x01000600ff0477ac */ /* 0x000e620008000a00 */
[----:B------:R-:W-:Y:S02]  /*07f0*/  HFMA2 R13, -RZ, RZ, 0, 0 ;  /* 0x00000000ff0d7431 */ /* 0x000fe400000001ff */
[----:B------:R-:W-:Y:S01]  /*0800*/  IMAD.MOV.U32 R8, RZ, RZ, 0x25c ;  /* 0x0000025cff087424 */ /* 0x000fe200078e00ff */
[----:B------:R-:W2:Y:S01]  /*0810*/  LDCU.64 UR8, c[0x4][0x38] ;  /* 0x01000700ff0877ac */ /* 0x000ea20008000a00 */
[----:B------:R-:W3:Y:S01]  /*0820*/  LDC.64 R2, c[0x4][R2] ;  /* 0x0100000002027b82 */ /* 0x000ee20000000a00 */
[----:B------:R-:W-:Y:S01]  /*0830*/  IMAD.MOV.U32 R12, RZ, RZ, 0x1 ;  /* 0x00000001ff0c7424 */ /* 0x000fe200078e00ff */
[----:B------:R-:W4:Y:S01]  /*0840*/  LDCU.64 UR6, c[0x4][0x28] ;  /* 0x01000500ff0677ac */ /* 0x000f220008000a00 */
[----:B-1----:R-:W-:Y:S01]  /*0850*/  MOV R4, UR4 ;  /* 0x0000000400047c02 */ /* 0x002fe20008000f00 */
[----:B------:R-:W-:-:S02]  /*0860*/  IMAD.U32 R5, RZ, RZ, UR5 ;  /* 0x00000005ff057e24 */ /* 0x000fc4000f8e00ff */
[----:B--2---:R-:W-:Y:S02]  /*0870*/  IMAD.U32 R6, RZ, RZ, UR8 ;  /* 0x00000008ff067e24 */ /* 0x004fe4000f8e00ff */
[----:B------:R-:W-:Y:S01]  /*0880*/  IMAD.U32 R7, RZ, RZ, UR9 ;  /* 0x00000009ff077e24 */ /* 0x000fe2000f8e00ff */
[----:B----4-:R-:W-:Y:S01]  /*0890*/  MOV R10, UR6 ;  /* 0x00000006000a7c02 */ /* 0x010fe20008000f00 */
[----:B------:R-:W-:-:S07]  /*08a0*/  IMAD.U32 R11, RZ, RZ, UR7 ;  /* 0x00000007ff0b7e24 */ /* 0x000fce000f8e00ff */
[----:B------:R-:W-:-:S07]  /*08b0*/  LEPC R20, `(.L_x_14) ;  /* 0x000000001014794e */ /* 0x000fce0000000000 */
[----:B0--3--:R-:W-:Y:S05]  /*08c0*/  CALL.ABS.NOINC R2 ;  /* 0x0000000002007343 */ /* 0x009fea0003c00000 */
.L_x_14:
[----:B------:R-:W-:Y:S05]  /*08d0*/  BSYNC.RECONVERGENT B6 ;  /* 0x0000000000067941 */ /* 0x000fea0003800200 */
.L_x_13:
[----:B------:R-:W-:-:S05]  /*08e0*/  VIADD R24, R24, 0x1 ;  /* 0x0000000118187836 */ /* 0x000fca0000000000 */
[----:B------:R-:W-:-:S04]  /*08f0*/  IADD3 R18, P0, PT, R24, R18, RZ ;  /* 0x0000001218127210 */ /* 0x000fc80007f1e0ff */
[----:B------:R-:W-:-:S09]  /*0900*/  LEA.HI.X.SX32 R19, R24, R19, 0x1, P0 ;  /* 0x0000001318137211 */ /* 0x000fd200000f0eff */
.L_x_12:
[----:B------:R-:W-:Y:S05]  /*0910*/  BSYNC.RECONVERGENT B7 ;  /* 0x0000000000077941 */ /* 0x000fea0003800200 */
.L_x_11:
[----:B------:R-:W2:Y:S01]  /*0920*/  LDG.E R3, desc[UR36][R28.64+0x8] ;  /* 0x000008241c037981 */ /* 0x000ea2000c1e1900 */
[----:B------:R-:W-:-:S05]  /*0930*/  VIADD R22, R22, 0x1 ;  /* 0x0000000116167836 */ /* 0x000fca0000000000 */
[----:B--2---:R-:W-:-:S13]  /*0940*/  ISETP.GT.U32.AND P0, PT, R3, R22, PT ;  /* 0x000000160300720c */ /* 0x004fda0003f04070 */
[----:B------:R-:W-:Y:S05]  /*0950*/  @P0 BRA `(.L_x_15) ;  /* 0xfffffff800180947 */ /* 0x000fea000383ffff */
.L_x_1:
[----:B------:R-:W-:Y:S05]  /*0960*/  BSYNC.RECONVERGENT B8 ;  /* 0x0000000000087941 */ /* 0x000fea0003800200 */
.L_x_0:
[----:B------:R-:W2:Y:S01]  /*0970*/  LDC.64 R2, c[0x0][0x3c8] ;  /* 0x0000f200ff027b82 */ /* 0x000ea20000000a00 */
[----:B------:R-:W-:Y:S01]  /*0980*/  IMAD.MOV.U32 R6, RZ, RZ, R18 ;  /* 0x000000ffff067224 */ /* 0x000fe200078e0012 */
[----:B------:R-:W-:-:S06]  /*0990*/  MOV R7, R19 ;  /* 0x0000001300077202 */ /* 0x000fcc0000000f00 */
[----:B-1----:R-:W1:Y:S01]  /*09a0*/  LDC.64 R4, c[0x0][0x3b8] ;  /* 0x0000ee00ff047b82 */ /* 0x002e620000000a00 */
[----:B--2---:R-:W2:Y:S01]  /*09b0*/  ATOMG.E.ADD.64.STRONG.GPU PT, R18, desc[UR36][R2.64], R6 ;  /* 0x80000006021279a8 */ /* 0x004ea200081ef524 */
[----:B------:R-:W-:-:S04]  /*09c0*/  IMAD.SHL.U32 R23, R23, 0x2, RZ ;  /* 0x0000000217177824 */ /* 0x000fc800078e00ff */
[----:B-1----:R-:W-:-:S05]  /*09d0*/  IMAD.WIDE R4, R23, 0x4, R4 ;  /* 0x0000000417047825 */ /* 0x002fca00078e0204 */
[----:B------:R1:W-:Y:S04]  /*09e0*/  STG.E desc[UR36][R4.64+0x4], R6 ;  /* 0x0000040604007986 */ /* 0x0003e8000c101924 */
[----:B--2---:R1:W-:Y:S04]  /*09f0*/  STG.E desc[UR36][R4.64], R18 ;  /* 0x0000001204007986 */ /* 0x0043e8000c101924 */
[----:B------:R-:W2:Y:S02]  /*0a00*/  LDG.E R0, desc[UR36][R28.64+0x8] ;  /* 0x000008241c007981 */ /* 0x000ea4000c1e1900 */
[----:B--2---:R-:W-:-:S13]  /*0a10*/  ISETP.NE.AND P0, PT, R0, RZ, PT ;  /* 0x000000ff0000720c */ /* 0x004fda0003f05270 */
[----:B-1----:R-:W-:Y:S05]  /*0a20*/  @!P0 EXIT ;  /* 0x000000000000894d */ /* 0x002fea0003800000 */
[----:B------:R-:W1:Y:S01]  /*0a30*/  LDC.64 R2, c[0x0][0x3a8] ;  /* 0x0000ea00ff027b82 */ /* 0x000e620000000a00 */
[----:B------:R-:W-:Y:S02]  /*0a40*/  HFMA2 R26, -RZ, RZ, 0, 0 ;  /* 0x00000000ff1a7431 */ /* 0x000fe400000001ff */
[----:B------:R-:W-:Y:S01]  /*0a50*/  IMAD.MOV.U32 R22, RZ, RZ, R18 ;  /* 0x000000ffff167224 */ /* 0x000fe200078e0012 */
[----:B-1----:R-:W-:-:S05]  /*0a60*/  IADD3 R23, P0, PT, R2, 0x8, RZ ;  /* 0x0000000802177810 */ /* 0x002fca0007f1e0ff */
[----:B------:R-:W-:-:S08]  /*0a70*/  IMAD.X R18, RZ, RZ, R3, P0 ;  /* 0x000000ffff127224 */ /* 0x000fd000000e0603 */
.L_x_36:
[----:B------:R-:W2:Y:S01]  /*0a80*/  LDG.E.64 R6, desc[UR36][R28.64] ;  /* 0x000000241c067981 */ /* 0x000ea2000c1e1b00 */
[----:B------:R-:W2:Y:S01]  /*0a90*/  LDCU.64 UR4, c[0x0][0x3a0] ;  /* 0x00007400ff0477ac */ /* 0x000ea20008000a00 */
[----:B------:R-:W-:Y:S01]  /*0aa0*/  BSSY.RECONVERGENT B6, `(.L_x_16) ;  /* 0x0000017000067945 */ /* 0x000fe20003800200 */
[----:B------:R-:W-:Y:S02]  /*0ab0*/  IMAD.MOV.U32 R25, RZ, RZ, R22 ;  /* 0x000000ffff197224 */ /* 0x000fe400078e0016 */
[----:B------:R-:W-:Y:S01]  /*0ac0*/  IMAD.MOV.U32 R24, RZ, RZ, R19 ;  /* 0x000000ffff187224 */ /* 0x000fe200078e0013 */
[----:B--2---:R-:W-:-:S04]  /*0ad0*/  ISETP.GE.U32.AND P0, PT, R6, UR4, PT ;  /* 0x0000000406007c0c */ /* 0x004fc8000bf06070 */
[----:B------:R-:W-:-:S13]  /*0ae0*/  ISETP.GE.U32.AND.EX P0, PT, R7, UR5, PT, P0 ;  /* 0x0000000507007c0c */ /* 0x000fda000bf06100 */
[----:B-1----:R-:W-:Y:S05]  /*0af0*/  @P0 BRA `(.L_x_17) ;  /* 0x0000000000440947 */ /* 0x002fea0003800000 */
[----:B------:R-:W-:Y:S01]  /*0b00*/  MOV R2, 0x8 ;  /* 0x0000000800027802 */ /* 0x000fe20000000f00 */
[----:B------:R-:W1:Y:S01]  /*0b10*/  LDCU.64 UR4, c[0x4][0x58] ;  /* 0x01000b00ff0477ac */ /* 0x000e620008000a00 */
[----:B------:R-:W-:Y:S02]  /*0b20*/  IMAD.MOV.U32 R8, RZ, RZ, 0x1c0 ;  /* 0x000001c0ff087424 */ /* 0x000fe400078e00ff */
[----:B------:R-:W-:Y:S01]  /*0b30*/  IMAD.MOV.U32 R12, RZ, RZ, 0x1 ;  /* 0x00000001ff0c7424 */ /* 0x000fe200078e00ff */
[----:B------:R-:W2:Y:S01]  /*0b40*/  LDCU.64 UR6, c[0x4][0x38] ;  /* 0x01000700ff0677ac */ /* 0x000ea20008000a00 */
[----:B------:R-:W3:Y:S01]  /*0b50*/  LDC.64 R2, c[0x4][R2] ;  /* 0x0100000002027b82 */ /* 0x000ee20000000a00 */
[----:B------:R-:W-:Y:S01]  /*0b60*/  IMAD.MOV.U32 R13, RZ, RZ, RZ ;  /* 0x000000ffff0d7224 */ /* 0x000fe200078e00ff */
[----:B------:R-:W4:Y:S01]  /*0b70*/  LDCU.64 UR8, c[0x4][0x20] ;  /* 0x01000400ff0877ac */ /* 0x000f220008000a00 */
[----:B-1----:R-:W-:Y:S01]  /*0b80*/  IMAD.U32 R4, RZ, RZ, UR4 ;  /* 0x00000004ff047e24 */ /* 0x002fe2000f8e00ff */
[----:B------:R-:W-:Y:S01]  /*0b90*/  MOV R5, UR5 ;  /* 0x0000000500057c02 */ /* 0x000fe20008000f00 */
[----:B--2---:R-:W-:-:S02]  /*0ba0*/  IMAD.U32 R6, RZ, RZ, UR6 ;  /* 0x00000006ff067e24 */ /* 0x004fc4000f8e00ff */
[----:B------:R-:W-:Y:S02]  /*0bb0*/  IMAD.U32 R7, RZ, RZ, UR7 ;  /* 0x00000007ff077e24 */ /* 0x000fe4000f8e00ff */
[----:B----4-:R-:W-:Y:S01]  /*0bc0*/  IMAD.U32 R10, RZ, RZ, UR8 ;  /* 0x00000008ff0a7e24 */ /* 0x010fe2000f8e00ff */
[----:B------:R-:W-:-:S07]  /*0bd0*/  MOV R11, UR9 ;  /* 0x00000009000b7c02 */ /* 0x000fce0008000f00 */
[----:B------:R-:W-:-:S07]  /*0be0*/  LEPC R20, `(.L_x_18) ;  /* 0x000000001014794e */ /* 0x000fce0000000000 */
[----:B0--3--:R-:W-:Y:S05]  /*0bf0*/  CALL.ABS.NOINC R2 ;  /* 0x0000000002007343 */ /* 0x009fea0003c00000 */
.L_x_18:
[----:B------:R1:W5:Y:S02]  /*0c00*/  LDG.E.64 R6, desc[UR36][R28.64] ;  /* 0x000000241c067981 */ /* 0x000364000c1e1b00 */
.L_x_17:
[----:B------:R-:W-:Y:S05]  /*0c10*/  BSYNC.RECONVERGENT B6 ;  /* 0x0000000000067941 */ /* 0x000fea0003800200 */
.L_x_16:
[----:B------:R-:W2:Y:S01]  /*0c20*/  LDC.64 R2, c[0x0][0x398] ;  /* 0x0000e600ff027b82 */ /* 0x000ea20000000a00 */
[----:B------:R-:W3:Y:S07]  /*0c30*/  LDCU.64 UR4, c[0x0][0x3a0] ;  /* 0x00007400ff0477ac */ /* 0x000eee0008000a00 */
[----:B------:R-:W4:Y:S01]  /*0c40*/  LDC.64 R4, c[0x0][0x380] ;  /* 0x0000e000ff047b82 */ /* 0x000f220000000a00 */
[----:B---3-5:R-:W-:-:S04]  /*0c50*/  IADD3 R9, P0, PT, R6, -UR4, RZ ;  /* 0x8000000406097c10 */ /* 0x028fc8000ff1e0ff */
[----:B--2---:R-:W-:-:S04]  /*0c60*/  IADD3 R6, P1, PT, R9, R2, RZ ;  /* 0x0000000209067210 */ /* 0x004fc80007f3e0ff */
[----:B------:R-:W-:Y:S02]  /*0c70*/  IADD3.X R7, PT, PT, R3, ~UR5, R7, P1, P0 ;  /* 0x8000000503077c10 */ /* 0x000fe40008fe0407 */
[----:B----4-:R-:W2:Y:S01]  /*0c80*/  LDG.E R3, desc[UR36][R4.64+0x15cc8] ;  /* 0x015cc82404037981 */ /* 0x010ea2000c1e1900 */
[----:B------:R-:W-:-:S05]  /*0c90*/  IMAD.WIDE.U32 R6, R26, 0x4, R6 ;  /* 0x000000041a067825 */ /* 0x000fca00078e0006 */
[----:B------:R-:W3:Y:S01]  /*0ca0*/  LDG.E R2, desc[UR36][R6.64] ;  /* 0x0000002406027981 */ /* 0x000ee2000c1e1900 */
[----:B------:R-:W-:Y:S01]  /*0cb0*/  BSSY.RECONVERGENT B6, `(.L_x_19) ;  /* 0x0000020000067945 */ /* 0x000fe20003800200 */
[C---:B---3--:R-:W-:Y:S02]  /*0cc0*/  ISETP.GT.AND P1, PT, R2.reuse, -0x1, PT ;  /* 0xffffffff0200780c */ /* 0x048fe40003f24270 */
[----:B--2---:R-:W-:-:S13]  /*0cd0*/  ISETP.GE.AND P0, PT, R2, R3, PT ;  /* 0x000000030200720c */ /* 0x004fda0003f06270 */
[----:B------:R-:W-:Y:S05]  /*0ce0*/  @!P0 BRA P1, `(.L_x_20) ;  /* 0x0000000000708947 */ /* 0x000fea0000800000 */
[----:B------:R-:W-:Y:S01]  /*0cf0*/  MOV R8, 0x0 ;  /* 0x0000000000087802 */ /* 0x000fe20000000f00 */
[----:B------:R2:W-:Y:S01]  /*0d00*/  STL.64 [R1], R2 ;  /* 0x0000000201007387 */ /* 0x0005e20000100a00 */
[----:B------:R-:W3:Y:S01]  /*0d10*/  LDCU.64 UR4, c[0x4][0x40] ;  /* 0x01000800ff0477ac */ /* 0x000ee20008000a00 */
[----:B------:R-:W-:Y:S02]  /*0d20*/  IMAD.MOV.U32 R6, RZ, RZ, R17 ;  /* 0x000000ffff067224 */ /* 0x000fe400078e0011 */
[----:B------:R-:W-:Y:S01]  /*0d30*/  IMAD.MOV.U32 R7, RZ, RZ, R16 ;  /* 0x000000ffff077224 */ /* 0x000fe200078e0010 */
[----:B------:R-:W4:Y:S01]  /*0d40*/  LDC.64 R8, c[0x4][R8] ;  /* 0x0100000008087b82 */ /* 0x000f220000000a00 */
[----:B---3--:R-:W-:Y:S01]  /*0d50*/  MOV R4, UR4 ;  /* 0x0000000400047c02 */ /* 0x008fe20008000f00 */
[----:B--2---:R-:W-:-:S07]  /*0d60*/  IMAD.U32 R5, RZ, RZ, UR5 ;  /* 0x00000005ff057e24 */ /* 0x004fce000f8e00ff */
[----:B------:R-:W-:-:S07]  /*0d70*/  LEPC R20, `(.L_x_21) ;  /* 0x000000001014794e */ /* 0x000fce0000000000 */
[----:B01--4-:R-:W-:Y:S05]  /*0d80*/  CALL.ABS.NOINC R8 ;  /* 0x0000000008007343 */ /* 0x013fea0003c00000 */
.L_x_21:
        /* <DEDUP_REMOVED lines=16> */
.L_x_22:
[----:B------:R-:W0:Y:S02]  /*0e90*/  LDC.64 R4, c[0x0][0x380] ;  /* 0x0000e000ff047b82 */ /* 0x000e240000000a00 */
[----:B0-----:R2:W5:Y:S02]  /*0ea0*/  LDG.E R3, desc[UR36][R4.64+0x15cc8] ;  /* 0x015cc82404037981 */ /* 0x001564000c1e1900 */
.L_x_20:
[----:B------:R-:W-:Y:S05]  /*0eb0*/  BSYNC.RECONVERGENT B6 ;  /* 0x0000000000067941 */ /* 0x000fea0003800200 */
.L_x_19:
[----:B------:R-:W3:Y:S02]  /*0ec0*/  LDC.64 R30, c[0x0][0x380] ;  /* 0x0000e000ff1e7b82 */ /* 0x000ee40000000a00 */
[----:B---3--:R-:W-:-:S05]  /*0ed0*/  IMAD.WIDE R30, R2, 0x10, R30 ;  /* 0x00000010021e7825 */ /* 0x008fca00078e021e */
[----:B------:R3:W5:Y:S02]  /*0ee0*/  LDG.E R27, desc[UR36][R30.64+0x8] ;  /* 0x000008241e1b7981 */ /* 0x000764000c1e1900 */
[C---:B-----5:R-:W-:Y:S01]  /*0ef0*/  ISETP.GE.AND P0, PT, R2.reuse, R3, PT ;  /* 0x000000030200720c */ /* 0x060fe20003f06270 */
[----:B------:R-:W-:Y:S01]  /*0f00*/  BSSY.RECONVERGENT B6, `(.L_x_23) ;  /* 0x0000013000067945 */ /* 0x000fe20003800200 */
[----:B------:R-:W-:-:S13]  /*0f10*/  ISETP.GT.AND P1, PT, R2, -0x1, PT ;  /* 0xffffffff0200780c */ /* 0x000fda0003f24270 */
[----:B---3--:R-:W-:Y:S05]  /*0f20*/  @!P0 BRA P1, `(.L_x_24) ;  /* 0x0000000000408947 */ /* 0x008fea0000800000 */
[----:B------:R-:W-:Y:S01]  /*0f30*/  MOV R2, 0x8 ;  /* 0x0000000800027802 */ /* 0x000fe20000000f00 */
[----:B------:R-:W2:Y:S01]  /*0f40*/  LDCU.64 UR4, c[0x4][0x50] ;  /* 0x01000a00ff0477ac */ /* 0x000ea20008000a00 */
[----:B------:R-:W-:Y:S02]  /*0f50*/  HFMA2 R12, -RZ, RZ, 0, 5.9604644775390625e-08 ;  /* 0x00000001ff0c7431 */ /* 0x000fe400000001ff */
[----:B------:R-:W-:Y:S01]  /*0f60*/  IMAD.MOV.U32 R8, RZ, RZ, 0xdf ;  /* 0x000000dfff087424 */ /* 0x000fe200078e00ff */
[----:B------:R-:W3:Y:S01]  /*0f70*/  LDCU.64 UR6, c[0x4][0x38] ;  /* 0x01000700ff0677ac */ /* 0x000ee20008000a00 */
[----:B------:R-:W4:Y:S01]  /*0f80*/  LDC.64 R2, c[0x4][R2] ;  /* 0x0100000002027b82 */ /* 0x000f220000000a00 */
[----:B------:R-:W-:Y:S01]  /*0f90*/  IMAD.MOV.U32 R13, RZ, RZ, RZ ;  /* 0x000000ffff0d7224 */ /* 0x000fe200078e00ff */
[----:B------:R-:W5:Y:S01]  /*0fa0*/  LDCU.64 UR8, c[0x4][0x18] ;  /* 0x01000300ff0877ac */ /* 0x000f620008000a00 */
[----:B--2---:R-:W-:Y:S02]  /*0fb0*/  IMAD.U32 R4, RZ, RZ, UR4 ;  /* 0x00000004ff047e24 */ /* 0x004fe4000f8e00ff */
[----:B------:R-:W-:-:S02]  /*0fc0*/  IMAD.U32 R5, RZ, RZ, UR5 ;  /* 0x00000005ff057e24 */ /* 0x000fc4000f8e00ff */
[----:B---3--:R-:W-:Y:S01]  /*0fd0*/  IMAD.U32 R6, RZ, RZ, UR6 ;  /* 0x00000006ff067e24 */ /* 0x008fe2000f8e00ff */
[----:B------:R-:W-:Y:S01]  /*0fe0*/  MOV R7, UR7 ;  /* 0x0000000700077c02 */ /* 0x000fe20008000f00 */
[----:B-----5:R-:W-:Y:S02]  /*0ff0*/  IMAD.U32 R10, RZ, RZ, UR8 ;  /* 0x00000008ff0a7e24 */ /* 0x020fe4000f8e00ff */
[----:B------:R-:W-:-:S07]  /*1000*/  IMAD.U32 R11, RZ, RZ, UR9 ;  /* 0x00000009ff0b7e24 */ /* 0x000fce000f8e00ff */
[----:B------:R-:W-:-:S07]  /*1010*/  LEPC R20, `(.L_x_24) ;  /* 0x000000001014794e */ /* 0x000fce0000000000 */
[----:B01--4-:R-:W-:Y:S05]  /*1020*/  CALL.ABS.NOINC R2 ;  /* 0x0000000002007343 */ /* 0x013fea0003c00000 */
.L_x_24:
[----:B------:R-:W-:Y:S05]  /*1030*/  BSYNC.RECONVERGENT B6 ;  /* 0x0000000000067941 */ /* 0x000fea0003800200 */
.L_x_23:
[----:B------:R-:W3:Y:S01]  /*1040*/  LDG.E R8, desc[UR36][R30.64+0xc] ;  /* 0x00000c241e087981 */ /* 0x000ee2000c1e1900 */
[----:B------:R-:W-:Y:S01]  /*1050*/  BSSY.RECONVERGENT B0, `(.L_x_25) ;  /* 0x00000a1000007945 */ /* 0x000fe20003800200 */
[----:B---3--:R-:W-:-:S13]  /*1060*/  ISETP.GE.AND P0, PT, R8, R27, PT ;  /* 0x0000001b0800720c */ /* 0x008fda0003f06270 */
[----:B------:R-:W-:Y:S05]  /*1070*/  @!P0 BRA `(.L_x_26) ;  /* 0x0000000800788947 */ /* 0x000fea0003800000 */
[----:B------:R-:W-:Y:S01]  /*1080*/  IMAD.IADD R9, R8, 0x1, -R27 ;  /* 0x0000000108097824 */ /* 0x000fe200078e0a1b */
[----:B------:R-:W-:Y:S03]  /*1090*/  BSSY.RECONVERGENT B1, `(.L_x_27) ;  /* 0x000001d000017945 */ /* 0x000fe60003800200 */
[----:B------:R-:W-:-:S05]  /*10a0*/  VIADD R0, R9, 0x1 ;  /* 0x0000000109007836 */ /* 0x000fca0000000000 */
[----:B------:R-:W-:Y:S02]  /*10b0*/  LOP3.LUT P0, R6, R0, 0x3, RZ, 0xc0, !PT ;  /* 0x0000000300067812 */ /* 0x000fe4000780c0ff */
[----:B------:R-:W-:-:S11]  /*10c0*/  MOV R0, R27 ;  /* 0x0000001b00007202 */ /* 0x000fd60000000f00 */
[----:B------:R-:W-:Y:S05]  /*10d0*/  @!P0 BRA `(.L_x_28) ;  /* 0x0000000000608947 */ /* 0x000fea0003800000 */
[----:B--2---:R-:W2:Y:S01]  /*10e0*/  LDC.64 R4, c[0x0][0x380] ;  /* 0x0000e000ff047b82 */ /* 0x004ea20000000a00 */
[----:B------:R-:W3:Y:S01]  /*10f0*/  LDCU.64 UR4, c[0x0][0x3a8] ;  /* 0x00007500ff0477ac */ /* 0x000ee20008000a00 */
[----:B--2---:R-:W-:-:S05]  /*1100*/  IMAD.WIDE R4, R27, 0x4, R4 ;  /* 0x000000041b047825 */ /* 0x004fca00078e0204 */
[----:B------:R-:W2:Y:S01]  /*1110*/  LDG.E R7, desc[UR36][R4.64+0xcf00] ;  /* 0x00cf002404077981 */ /* 0x000ea2000c1e1900 */
[----:B---3--:R-:W-:Y:S01]  /*1120*/  LEA R2, P0, R25, UR4, 0x2 ;  /* 0x0000000419027c11 */ /* 0x008fe2000f8010ff */
[----:B------:R-:W-:Y:S01]  /*1130*/  VIADD R0, R27, 0x1 ;  /* 0x000000011b007836 */ /* 0x000fe20000000000 */
[C---:B------:R-:W-:Y:S02]  /*1140*/  IADD3 R22, P1, PT, R25.reuse, 0x1, RZ ;  /* 0x0000000119167810 */ /* 0x040fe40007f3e0ff */
[--C-:B------:R-:W-:Y:S02]  /*1150*/  LEA.HI.X R3, R25, UR5, R24.reuse, 0x2, P0 ;  /* 0x0000000519037c11 */ /* 0x100fe400080f1418 */
[----:B------:R-:W-:Y:S01]  /*1160*/  ISETP.NE.AND P0, PT, R6, 0x1, PT ;  /* 0x000000010600780c */ /* 0x000fe20003f05270 */
[----:B------:R-:W-:Y:S02]  /*1170*/  IMAD.X R19, RZ, RZ, R24, P1 ;  /* 0x000000ffff137224 */ /* 0x000fe400008e0618 */
[----:B--2---:R3:W-:Y:S10]  /*1180*/  STG.E desc[UR36][R2.64], R7 ;  /* 0x0000000702007986 */ /* 0x0047f4000c101924 */
[----:B------:R-:W-:Y:S05]  /*1190*/  @!P0 BRA `(.L_x_28) ;  /* 0x0000000000308947 */ /* 0x000fea0003800000 */
[----:B---3--:R-:W2:Y:S01]  /*11a0*/  LDG.E R7, desc[UR36][R4.64+0xcf04] ;  /* 0x00cf042404077981 */ /* 0x008ea2000c1e1900 */
[----:B------:R-:W-:Y:S01]  /*11b0*/  ISETP.NE.AND P0, PT, R6, 0x2, PT ;  /* 0x000000020600780c */ /* 0x000fe20003f05270 */
[----:B------:R-:W-:Y:S01]  /*11c0*/  VIADD R0, R27, 0x2 ;  /* 0x000000021b007836 */ /* 0x000fe20000000000 */
[----:B------:R-:W-:-:S04]  /*11d0*/  IADD3 R22, P1, PT, R25, 0x2, RZ ;  /* 0x0000000219167810 */ /* 0x000fc80007f3e0ff */
[----:B------:R-:W-:Y:S01]  /*11e0*/  IADD3.X R19, PT, PT, RZ, R24, RZ, P1, !PT ;  /* 0x00000018ff137210 */ /* 0x000fe20000ffe4ff */
[----:B--2---:R4:W-:Y:S06]  /*11f0*/  STG.E desc[UR36][R2.64+0x4], R7 ;  /* 0x0000040702007986 */ /* 0x0049ec000c101924 */
[----:B------:R-:W-:Y:S05]  /*1200*/  @!P0 BRA `(.L_x_28) ;  /* 0x0000000000148947 */ /* 0x000fea0003800000 */
[----:B------:R-:W2:Y:S01]  /*1210*/  LDG.E R5, desc[UR36][R4.64+0xcf08] ;  /* 0x00cf082404057981 */ /* 0x000ea2000c1e1900 */
[----:B------:R-:W-:Y:S01]  /*1220*/  IADD3 R22, P0, PT, R25, 0x3, RZ ;  /* 0x0000000319167810 */ /* 0x000fe20007f1e0ff */
[----:B------:R-:W-:-:S04]  /*1230*/  VIADD R0, R27, 0x3 ;  /* 0x000000031b007836 */ /* 0x000fc80000000000 */
[----:B------:R-:W-:Y:S01]  /*1240*/  IMAD.X R19, RZ, RZ, R24, P0 ;  /* 0x000000ffff137224 */ /* 0x000fe200000e0618 */
[----:B--2---:R2:W-:Y:S07]  /*1250*/  STG.E desc[UR36][R2.64+0x8], R5 ;  /* 0x0000080502007986 */ /* 0x0045ee000c101924 */
.L_x_28:
[----:B------:R-:W-:Y:S05]  /*1260*/  BSYNC.RECONVERGENT B1 ;  /* 0x0000000000017941 */ /* 0x000fea0003800200 */
.L_x_27:
[----:B------:R-:W-:-:S13]  /*1270*/  ISETP.GE.U32.AND P0, PT, R9, 0x3, PT ;  /* 0x000000030900780c */ /* 0x000fda0003f06070 */
[----:B------:R-:W-:Y:S05]  /*1280*/  @!P0 BRA `(.L_x_26) ;  /* 0x0000000400f48947 */ /* 0x000fea0003800000 */
[----:B--2---:R-:W2:Y:S01]  /*1290*/  LDC.64 R4, c[0x0][0x380] ;  /* 0x0000e000ff047b82 */ /* 0x004ea20000000a00 */
[----:B------:R-:W-:Y:S01]  /*12a0*/  IMAD.IADD R8, R0, 0x1, -R8 ;  /* 0x0000000100087824 */ /* 0x000fe200078e0a08 */
[----:B---34-:R-:W-:Y:S01]  /*12b0*/  LEA R2, P1, R22, R23, 0x2 ;  /* 0x0000001716027211 */ /* 0x018fe200078210ff */
[----:B------:R-:W-:Y:S01]  /*12c0*/  BSSY.RELIABLE B1, `(.L_x_29) ;  /* 0x0000065000017945 */ /* 0x000fe20003800100 */
[----:B------:R-:W-:Y:S02]  /*12d0*/  IADD3 R0, PT, PT, R0, -0x1, RZ ;  /* 0xffffffff00007810 */ /* 0x000fe40007ffe0ff */
[----:B------:R-:W-:Y:S02]  /*12e0*/  ISETP.GE.AND P0, PT, R8, 0x1, PT ;  /* 0x000000010800780c */ /* 0x000fe40003f06270 */
[----:B------:R-:W-:-:S11]  /*12f0*/  LEA.HI.X R3, R22, R18, R19, 0x2, P1 ;  /* 0x0000001216037211 */ /* 0x000fd600008f1413 */
[----:B------:R-:W-:Y:S05]  /*1300*/  @P0 BRA `(.L_x_30) ;  /* 0x0000000400800947 */ /* 0x000fea0003800000 */
[----:B------:R-:W-:Y:S01]  /*1310*/  IADD3 R6, PT, PT, -R8, 0x1, RZ ;  /* 0x0000000108067810 */ /* 0x000fe20007ffe1ff */
[----:B------:R-:W-:Y:S01]  /*1320*/  BSSY.RECONVERGENT B2, `(.L_x_31) ;  /* 0x0000038000027945 */ /* 0x000fe20003800200 */
[----:B------:R-:W-:Y:S02]  /*1330*/  PLOP3.LUT P0, PT, PT, PT, PT, 0x80, 0x8 ;  /* 0x000000000008781c */ /* 0x000fe40003f0f070 */
[----:B------:R-:W-:-:S13]  /*1340*/  ISETP.GT.AND P1, PT, R6, 0xc, PT ;  /* 0x0000000c0600780c */ /* 0x000fda0003f24270 */
[----:B------:R-:W-:Y:S05]  /*1350*/  @!P1 BRA `(.L_x_32) ;  /* 0x0000000000d09947 */ /* 0x000fea0003800000 */
[----:B------:R-:W-:-:S13]  /*1360*/  PLOP3.LUT P0, PT, PT, PT, PT, 0x8, 0x80 ;  /* 0x000000000080781c */ /* 0x000fda0003f0e170 */
.L_x_33:
[----:B------:R-:W3:Y:S01]  /*1370*/  LDC.64 R6, c[0x0][0x380] ;  /* 0x0000e000ff067b82 */ /* 0x000ee20000000a00 */
[----:B------:R-:W-:-:S04]  /*1380*/  VIADD R11, R0, 0x1 ;  /* 0x00000001000b7836 */ /* 0x000fc80000000000 */
[----:B---3--:R-:W-:-:S05]  /*1390*/  IMAD.WIDE R10, R11, 0x4, R6 ;  /* 0x000000040b0a7825 */ /* 0x008fca00078e0206 */
[----:B------:R-:W3:Y:S04]  /*13a0*/  LDG.E R9, desc[UR36][R10.64+0xcf00] ;  /* 0x00cf00240a097981 */ /* 0x000ee8000c1e1900 */
[----:B---3--:R3:W-:Y:S04]  /*13b0*/  STG.E desc[UR36][R2.64+-0x8], R9 ;  /* 0xfffff80902007986 */ /* 0x0087e8000c101924 */
[----:B------:R-:W4:Y:S04]  /*13c0*/  LDG.E R15, desc[UR36][R10.64+0xcf04] ;  /* 0x00cf04240a0f7981 */ /* 0x000f28000c1e1900 */
[----:B----4-:R4:W-:Y:S04]  /*13d0*/  STG.E desc[UR36][R2.64+-0x4], R15 ;  /* 0xfffffc0f02007986 */ /* 0x0109e8000c101924 */
[----:B------:R-:W5:Y:S01]  /*13e0*/  LDG.E R21, desc[UR36][R10.64+0xcf08] ;  /* 0x00cf08240a157981 */ /* 0x000f62000c1e1900 */
[----:B------:R-:W-:-:S03]  /*13f0*/  VIADD R13, R0, 0x5 ;  /* 0x00000005000d7836 */ /* 0x000fc60000000000 */
[----:B-----5:R5:W-:Y:S04]  /*1400*/  STG.E desc[UR36][R2.64], R21 ;  /* 0x0000001502007986 */ /* 0x020be8000c101924 */
[----:B------:R-:W2:Y:S01]  /*1410*/  LDG.E R25, desc[UR36][R10.64+0xcf0c] ;  /* 0x00cf0c240a197981 */ /* 0x000ea2000c1e1900 */
[----:B------:R-:W-:-:S03]  /*1420*/  IMAD.WIDE R12, R13, 0x4, R6 ;  /* 0x000000040d0c7825 */ /* 0x000fc600078e0206 */
[----:B--2---:R2:W-:Y:S04]  /*1430*/  STG.E desc[UR36][R2.64+0x4], R25 ;  /* 0x0000041902007986 */ /* 0x0045e8000c101924 */
        /* <DEDUP_REMOVED lines=13> */
[----:B----4-:R-:W-:Y:S04]  /*1510*/  STG.E desc[UR36][R2.64+0x1c], R27 ;  /* 0x00001c1b02007986 */ /* 0x010fe8000c101924 */
[----:B------:R-:W4:Y:S01]  /*1520*/  LDG.E R9, desc[UR36][R10.64+0xcf08] ;  /* 0x00cf08240a097981 */ /* 0x000f22000c1e1900 */
[----:B------:R-:W-:-:S03]  /*1530*/  IADD3 R13, PT, PT, R0, 0xd, RZ ;  /* 0x0000000d000d7810 */ /* 0x000fc60007ffe0ff */
[----:B----4-:R4:W-:Y:S04]  /*1540*/  STG.E desc[UR36][R2.64+0x20], R9 ;  /* 0x0000200902007986 */ /* 0x0109e8000c101924 */
[----:B-----5:R-:W5:Y:S01]  /*1550*/  LDG.E R15, desc[UR36][R10.64+0xcf0c] ;  /* 0x00cf0c240a0f7981 */ /* 0x020f62000c1e1900 */
[----:B------:R-:W-:-:S03]  /*1560*/  IMAD.WIDE R6, R13, 0x4, R6 ;  /* 0x000000040d067825 */ /* 0x000fc600078e0206 */
[----:B-----5:R-:W-:Y:S04]  /*1570*/  STG.E desc[UR36][R2.64+0x24], R15 ;  /* 0x0000240f02007986 */ /* 0x020fe8000c101924 */
[----:B------:R-:W5:Y:S04]  /*1580*/  LDG.E R13, desc[UR36][R6.64+0xcf00] ;  /* 0x00cf0024060d7981 */ /* 0x000f68000c1e1900 */
[----:B-----5:R-:W-:Y:S04]  /*1590*/  STG.E desc[UR36][R2.64+0x28], R13 ;  /* 0x0000280d02007986 */ /* 0x020fe8000c101924 */
[----:B--2---:R-:W2:Y:S04]  /*15a0*/  LDG.E R21, desc[UR36][R6.64+0xcf04] ;  /* 0x00cf042406157981 */ /* 0x004ea8000c1e1900 */
[----:B--2---:R-:W-:Y:S04]  /*15b0*/  STG.E desc[UR36][R2.64+0x2c], R21 ;  /* 0x00002c1502007986 */ /* 0x004fe8000c101924 */
[----:B---3--:R-:W2:Y:S01]  /*15c0*/  LDG.E R25, desc[UR36][R6.64+0xcf08] ;  /* 0x00cf082406197981 */ /* 0x008ea2000c1e1900 */
[----:B------:R-:W-:-:S05]  /*15d0*/  VIADD R8, R8, 0x10 ;  /* 0x0000001008087836 */ /* 0x000fca0000000000 */
[----:B------:R-:W-:Y:S01]  /*15e0*/  ISETP.GE.AND P1, PT, R8, -0xb, PT ;  /* 0xfffffff50800780c */ /* 0x000fe20003f26270 */
[----:B--2---:R-:W-:Y:S04]  /*15f0*/  STG.E desc[UR36][R2.64+0x30], R25 ;  /* 0x0000301902007986 */ /* 0x004fe8000c101924 */
[----:B----4-:R-:W2:Y:S01]  /*1600*/  LDG.E R9, desc[UR36][R6.64+0xcf0c] ;  /* 0x00cf0c2406097981 */ /* 0x010ea2000c1e1900 */
[----:B------:R-:W-:Y:S02]  /*1610*/  IADD3 R10, P3, PT, R2, 0x40, RZ ;  /* 0x00000040020a7810 */ /* 0x000fe40007f7e0ff */
[----:B------:R-:W-:Y:S02]  /*1620*/  IADD3 R22, P2, PT, R22, 0x10, RZ ;  /* 0x0000001016167810 */ /* 0x000fe40007f5e0ff */
[----:B------:R-:W-:Y:S01]  /*1630*/  IADD3 R0, PT, PT, R0, 0x10, RZ ;  /* 0x0000001000007810 */ /* 0x000fe20007ffe0ff */
[----:B------:R-:W-:-:S02]  /*1640*/  IMAD.X R11, RZ, RZ, R3, P3 ;  /* 0x000000ffff0b7224 */ /* 0x000fc400018e0603 */
[----:B------:R-:W-:Y:S01]  /*1650*/  IMAD.X R19, RZ, RZ, R19, P2 ;  /* 0x000000ffff137224 */ /* 0x000fe200010e0613 */
[----:B--2---:R2:W-:Y:S02]  /*1660*/  STG.E desc[UR36][R2.64+0x34], R9 ;  /* 0x0000340902007986 */ /* 0x0045e4000c101924 */
[----:B--2---:R-:W-:Y:S02]  /*1670*/  IMAD.MOV.U32 R2, RZ, RZ, R10 ;  /* 0x000000ffff027224 */ /* 0x004fe400078e000a */
[----:B------:R-:W-:Y:S01]  /*1680*/  IMAD.MOV.U32 R3, RZ, RZ, R11 ;  /* 0x000000ffff037224 */ /* 0x000fe200078e000b */
[----:B------:R-:W-:Y:S06]  /*1690*/  @!P1 BRA `(.L_x_33) ;  /* 0xfffffffc00349947 */ /* 0x000fec000383ffff */
.L_x_32:
[----:B------:R-:W-:Y:S05]  /*16a0*/  BSYNC.RECONVERGENT B2 ;  /* 0x0000000000027941 */ /* 0x000fea0003800200 */
.L_x_31:
[----:B------:R-:W-:Y:S01]  /*16b0*/  IADD3 R6, PT, PT, -R8, 0x1, RZ ;  /* 0x0000000108067810 */ /* 0x000fe20007ffe1ff */
[----:B------:R-:W-:Y:S03]  /*16c0*/  BSSY.RECONVERGENT B2, `(.L_x_34) ;  /* 0x0000021000027945 */ /* 0x000fe60003800200 */
[----:B------:R-:W-:-:S13]  /*16d0*/  ISETP.GT.AND P1, PT, R6, 0x4, PT ;  /* 0x000000040600780c */ /* 0x000fda0003f24270 */
[----:B------:R-:W-:Y:S05]  /*16e0*/  @!P1 BRA `(.L_x_35) ;  /* 0x0000000000789947 */ /* 0x000fea0003800000 */
        /* <DEDUP_REMOVED lines=8> */
[----:B------:R-:W-:-:S03]  /*1770*/  IADD3 R25, PT, PT, R0, 0x5, RZ ;  /* 0x0000000500197810 */ /* 0x000fc60007ffe0ff */
[----:B-----5:R5:W-:Y:S04]  /*1780*/  STG.E desc[UR36][R2.64], R15 ;  /* 0x0000000f02007986 */ /* 0x020be8000c101924 */
[----:B------:R-:W2:Y:S01]  /*1790*/  LDG.E R21, desc[UR36][R10.64+0xcf0c] ;  /* 0x00cf0c240a157981 */ /* 0x000ea2000c1e1900 */
[----:B------:R-:W-:-:S03]  /*17a0*/  IMAD.WIDE R6, R25, 0x4, R6 ;  /* 0x0000000419067825 */ /* 0x000fc600078e0206 */
[----:B--2---:R-:W-:Y:S04]  /*17b0*/  STG.E desc[UR36][R2.64+0x4], R21 ;  /* 0x0000041502007986 */ /* 0x004fe8000c101924 */
[----:B------:R-:W2:Y:S04]  /*17c0*/  LDG.E R25, desc[UR36][R6.64+0xcf00] ;  /* 0x00cf002406197981 */ /* 0x000ea8000c1e1900 */
[----:B--2---:R-:W-:Y:S04]  /*17d0*/  STG.E desc[UR36][R2.64+0x8], R25 ;  /* 0x0000081902007986 */ /* 0x004fe8000c101924 */
[----:B---3--:R-:W2:Y:S04]  /*17e0*/  LDG.E R9, desc[UR36][R6.64+0xcf04] ;  /* 0x00cf042406097981 */ /* 0x008ea8000c1e1900 */
[----:B--2---:R-:W-:Y:S04]  /*17f0*/  STG.E desc[UR36][R2.64+0xc], R9 ;  /* 0x00000c0902007986 */ /* 0x004fe8000c101924 */
[----:B----4-:R-:W2:Y:S01]  /*1800*/  LDG.E R13, desc[UR36][R6.64+0xcf08] ;  /* 0x00cf0824060d7981 */ /* 0x010ea2000c1e1900 */
[----:B------:R-:W-:-:S02]  /*1810*/  IADD3 R10, P2, PT, R2, 0x20, RZ ;  /* 0x00000020020a7810 */ /* 0x000fc40007f5e0ff */
[----:B------:R-:W-:Y:S01]  /*1820*/  IADD3 R22, P1, PT, R22, 0x8, RZ ;  /* 0x0000000816167810 */ /* 0x000fe20007f3e0ff */
[----:B--2---:R-:W-:Y:S04]  /*1830*/  STG.E desc[UR36][R2.64+0x10], R13 ;  /* 0x0000100d02007986 */ /* 0x004fe8000c101924 */
[----:B-----5:R-:W2:Y:S01]  /*1840*/  LDG.E R15, desc[UR36][R6.64+0xcf0c] ;  /* 0x00cf0c24060f7981 */ /* 0x020ea2000c1e1900 */
[----:B------:R-:W-:Y:S01]  /*1850*/  IMAD.X R11, RZ, RZ, R3, P2 ;  /* 0x000000ffff0b7224 */ /* 0x000fe200010e0603 */
[----:B------:R-:W-:Y:S01]  /*1860*/  PLOP3.LUT P0, PT, PT, PT, PT, 0x8, 0x80 ;  /* 0x000000000080781c */ /* 0x000fe20003f0e170 */
[----:B------:R-:W-:Y:S01]  /*1870*/  VIADD R8, R8, 0x8 ;  /* 0x0000000808087836 */ /* 0x000fe20000000000 */
[----:B------:R-:W-:Y:S01]  /*1880*/  IADD3 R0, PT, PT, R0, 0x8, RZ ;  /* 0x0000000800007810 */ /* 0x000fe20007ffe0ff */
[----:B------:R-:W-:Y:S01]  /*1890*/  IMAD.X R19, RZ, RZ, R19, P1 ;  /* 0x000000ffff137224 */ /* 0x000fe200008e0613 */
[----:B--2---:R2:W-:Y:S02]  /*18a0*/  STG.E desc[UR36][R2.64+0x14], R15 ;  /* 0x0000140f02007986 */ /* 0x0045e4000c101924 */
[----:B--2---:R-:W-:-:S02]  /*18b0*/  IMAD.MOV.U32 R2, RZ, RZ, R10 ;  /* 0x000000ffff027224 */ /* 0x004fc400078e000a */
[----:B------:R-:W-:-:S07]  /*18c0*/  IMAD.MOV.U32 R3, RZ, RZ, R11 ;  /* 0x000000ffff037224 */ /* 0x000fce00078e000b */
.L_x_35:
[----:B------:R-:W-:Y:S05]  /*18d0*/  BSYNC.RECONVERGENT B2 ;  /* 0x0000000000027941 */ /* 0x000fea0003800200 */
.L_x_34:
[----:B------:R-:W-:-:S13]  /*18e0*/  ISETP.NE.OR P0, PT, R8, 0x1, P0 ;  /* 0x000000010800780c */ /* 0x000fda0000705670 */
[----:B------:R-:W-:Y:S05]  /*18f0*/  @!P0 BREAK.RELIABLE B1 ;  /* 0x0000000000018942 */ /* 0x000fea0003800100 */
[----:B------:R-:W-:Y:S05]  /*1900*/  @!P0 BRA `(.L_x_26) ;  /* 0x0000000000548947 */ /* 0x000fea0003800000 */
.L_x_30:
[----:B------:R-:W-:Y:S05]  /*1910*/  BSYNC.RELIABLE B1 ;  /* 0x0000000000017941 */ /* 0x000fea0003800100 */
.L_x_29:
[----:B------:R-:W-:-:S04]  /*1920*/  VIADD R7, R0, 0x1 ;  /* 0x0000000100077836 */ /* 0x000fc80000000000 */
[----:B--2---:R-:W-:-:S05]  /*1930*/  IMAD.WIDE R6, R7, 0x4, R4 ;  /* 0x0000000407067825 */ /* 0x004fca00078e0204 */
[----:B------:R-:W2:Y:S04]  /*1940*/  LDG.E R9, desc[UR36][R6.64+0xcf00] ;  /* 0x00cf002406097981 */ /* 0x000ea8000c1e1900 */
[----:B--2---:R2:W-:Y:S04]  /*1950*/  STG.E desc[UR36][R2.64+-0x8], R9 ;  /* 0xfffff80902007986 */ /* 0x0045e8000c101924 */
[----:B------:R-:W3:Y:S04]  /*1960*/  LDG.E R11, desc[UR36][R6.64+0xcf04] ;  /* 0x00cf0424060b7981 */ /* 0x000ee8000c1e1900 */
[----:B---3--:R-:W-:Y:S04]  /*1970*/  STG.E desc[UR36][R2.64+-0x4], R11 ;  /* 0xfffffc0b02007986 */ /* 0x008fe8000c101924 */
[----:B------:R-:W3:Y:S01]  /*1980*/  LDG.E R13, desc[UR36][R6.64+0xcf08] ;  /* 0x00cf0824060d7981 */ /* 0x000ee2000c1e1900 */
[----:B------:R-:W-:-:S04]  /*1990*/  IADD3 R8, PT, PT, R8, 0x4, RZ ;  /* 0x0000000408087810 */ /* 0x000fc80007ffe0ff */
[----:B------:R-:W-:Y:S02]  /*19a0*/  ISETP.NE.AND P0, PT, R8, 0x1, PT ;  /* 0x000000010800780c */ /* 0x000fe40003f05270 */
[----:B------:R-:W-:Y:S01]  /*19b0*/  IADD3 R10, P2, PT, R2, 0x10, RZ ;  /* 0x00000010020a7810 */ /* 0x000fe20007f5e0ff */
[----:B---3--:R-:W-:Y:S04]  /*19c0*/  STG.E desc[UR36][R2.64], R13 ;  /* 0x0000000d02007986 */ /* 0x008fe8000c101924 */
[----:B------:R-:W3:Y:S01]  /*19d0*/  LDG.E R15, desc[UR36][R6.64+0xcf0c] ;  /* 0x00cf0c24060f7981 */ /* 0x000ee2000c1e1900 */
[----:B------:R-:W-:Y:S01]  /*19e0*/  IADD3 R22, P1, PT, R22, 0x4, RZ ;  /* 0x0000000416167810 */ /* 0x000fe20007f3e0ff */
[----:B--2---:R-:W-:Y:S02]  /*19f0*/  IMAD.X R9, RZ, RZ, R3, P2 ;  /* 0x000000ffff097224 */ /* 0x004fe400010e0603 */
[----:B------:R-:W-:-:S02]  /*1a00*/  VIADD R0, R0, 0x4 ;  /* 0x0000000400007836 */ /* 0x000fc40000000000 */
[----:B------:R-:W-:Y:S01]  /*1a10*/  IMAD.X R19, RZ, RZ, R19, P1 ;  /* 0x000000ffff137224 */ /* 0x000fe200008e0613 */
[----:B---3--:R2:W-:Y:S02]  /*1a20*/  STG.E desc[UR36][R2.64+0x4], R15 ;  /* 0x0000040f02007986 */ /* 0x0085e4000c101924 */
[----:B--2---:R-:W-:Y:S01]  /*1a30*/  MOV R2, R10 ;  /* 0x0000000a00027202 */ /* 0x004fe20000000f00 */
[----:B------:R-:W-:Y:S01]  /*1a40*/  IMAD.MOV.U32 R3, RZ, RZ, R9 ;  /* 0x000000ffff037224 */ /* 0x000fe200078e0009 */
[----:B------:R-:W-:Y:S06]  /*1a50*/  @P0 BRA `(.L_x_29) ;  /* 0xfffffffc00b00947 */ /* 0x000fec000383ffff */
.L_x_26:
[----:B------:R-:W-:Y:S05]  /*1a60*/  BSYNC.RECONVERGENT B0 ;  /* 0x0000000000007941 */ /* 0x000fea0003800200 */
.L_x_25:
[----:B--234-:R-:W2:Y:S01]  /*1a70*/  LDG.E R3, desc[UR36][R28.64+0x8] ;  /* 0x000008241c037981 */ /* 0x01cea2000c1e1900 */
[----:B------:R-:W-:-:S05]  /*1a80*/  VIADD R26, R26, 0x1 ;  /* 0x000000011a1a7836 */ /* 0x000fca0000000000 */
[----:B--2---:R-:W-:-:S13]  /*1a90*/  ISETP.GT.U32.AND P0, PT, R3, R26, PT ;  /* 0x0000001a0300720c */ /* 0x004fda0003f04070 */
[----:B------:R-:W-:Y:S05]  /*1aa0*/  @P0 BRA `(.L_x_36) ;  /* 0xffffffec00f40947 */ /* 0x000fea000383ffff */
[----:B------:R-:W-:Y:S05]  /*1ab0*/  EXIT ;  /* 0x000000000000794d */ /* 0x000fea0003800000 */
.L_x_37:
[----:B------:R-:W-:-:S00]  /*1ac0*/  BRA `(.L_x_37) ;  /* 0xfffffffc00fc7947 */ /* 0x000fc0000383ffff */
[----:B------:R-:W-:-:S00]  /*1ad0*/  NOP ;  /* 0x0000000000007918 */ /* 0x000fc00000000000 */
        /* <DEDUP_REMOVED lines=10> */
.L_x_38:


//--------------------- .nv.global.init           --------------------------
	.section	.nv.global.init,"aw",@progbits
.nv.global.init:
	.type		$str$3,@object
	.size		$str$3,($str - $str$3)
$str$3:
        /*0000*/ 	.byte	0x66, 0x61, 0x6c, 0x73, 0x65, 0x00
	.type		$str,@object
	.size		$str,($str$1 - $str)
$str:
        /*0006*/ 	.byte	0x65, 0x20, 0x3e, 0x3d, 0x20, 0x30, 0x00
	.type		$str$1,@object
	.size		$str$1,($str$2 - $str$1)
$str$1:
        /*000d*/ 	.byte	0x2f, 0x74, 0x6d, 0x70, 0x2f, 0x73, 0x61, 0x73, 0x73, 0x5f, 0x63, 0x75, 0x5f, 0x7a, 0x67, 0x69
        /*001d*/ 	.byte	0x37, 0x75, 0x67, 0x35, 0x66, 0x2f, 0x6b, 0x2e, 0x63, 0x75, 0x00
	.type		$str$2,@object
	.size		$str$2,(__unnamed_2 - $str$2)
$str$2:
        /*0028*/ 	.byte	0x76, 0x65, 0x72, 0x74, 0x65, 0x78, 0x5f, 0x69, 0x64, 0x20, 0x25, 0x64, 0x2c, 0x20, 0x6e, 0x5f
        /*0038*/ 	.byte	0x76, 0x65, 0x72, 0x74, 0x69, 0x63, 0x65, 0x73, 0x20, 0x25, 0x64, 0x0a, 0x00
	.type		__unnamed_2,@object
	.size		__unnamed_2,(__unnamed_1 - __unnamed_2)
__unnamed_2:
        /*0045*/ 	.byte	0x69, 0x6e, 0x74, 0x20, 0x43, 0x53, 0x52, 0x3a, 0x3a, 0x67, 0x65, 0x74, 0x5f, 0x65, 0x6e, 0x64
        /*0055*/ 	.byte	0x5f, 0x65, 0x64, 0x67, 0x65, 0x5f, 0x69, 0x64, 0x78, 0x28, 0x69, 0x6e, 0x74, 0x29, 0x00
	.type		__unnamed_1,@object
	.size		__unnamed_1,($str$5 - __unnamed_1)
__unnamed_1:
        /*0064*/ 	.byte	0x69, 0x6e, 0x74, 0x20, 0x43, 0x53, 0x52, 0x3a, 0x3a, 0x67, 0x65, 0x74, 0x5f, 0x73, 0x74, 0x61
        /*0074*/ 	.byte	0x72, 0x74, 0x5f, 0x65, 0x64, 0x67, 0x65, 0x5f, 0x69, 0x64, 0x78, 0x28, 0x69, 0x6e, 0x74, 0x29
        /*0084*/ 	.byte	0x00
	.type		$str$5,@object
	.size		$str$5,($str$4 - $str$5)
$str$5:
        /*0085*/ 	.byte	0x61, 0x72, 0x72, 0x61, 0x79, 0x5f, 0x73, 0x74, 0x61, 0x72, 0x74, 0x5f, 0x69, 0x64, 0x78, 0x20
        /*0095*/ 	.byte	0x3e, 0x3d, 0x20, 0x67, 0x6c, 0x6f, 0x62, 0x61, 0x6c, 0x5f, 0x73, 0x74, 0x61, 0x72, 0x74, 0x5f
        /*00a5*/ 	.byte	0x69, 0x64, 0x78, 0x00
	.type		$str$4,@object
	.size		$str$4,(__unnamed_3 - $str$4)
$str$4:
        /*00a9*/ 	.byte	0x76, 0x65, 0x72, 0x74, 0x65, 0x78, 0x5f, 0x69, 0x64, 0x20, 0x3c, 0x20, 0x6e, 0x5f, 0x76, 0x65
        /*00b9*/ 	.byte	0x72, 0x74, 0x69, 0x63, 0x65, 0x73, 0x20, 0x26, 0x26, 0x20, 0x30, 0x20, 0x3c, 0x3d, 0x20, 0x76
        /*00c9*/ 	.byte	0x65, 0x72, 0x74, 0x65, 0x78, 0x5f, 0x69, 0x64, 0x00
	.type		__unnamed_3,@object
	.size		__unnamed_3,(__unnamed_4 - __unnamed_3)
__unnamed_3:
        /*00d2*/ 	.byte	0x69, 0x6e, 0x74, 0x20, 0x56, 0x65, 0x63, 0x74, 0x6f, 0x72, 0x56, 0x65, 0x72, 0x74, 0x65, 0x78
        /*00e2*/ 	.byte	0x45, 0x6d, 0x62, 0x65, 0x64, 0x64, 0x69, 0x6e, 0x67, 0x3a, 0x3a, 0x67, 0x65, 0x74, 0x5f, 0x76
        /*00f2*/ 	.byte	0x65, 0x72, 0x74, 0x65, 0x78, 0x28, 0x69, 0x6e, 0x74, 0x2c, 0x20, 0x76, 0x6f, 0x69, 0x64, 0x20
        /*0102*/ 	.byte	0x2a, 0x2c, 0x20, 0x75, 0x6e, 0x73, 0x69, 0x67, 0x6e, 0x65, 0x64, 0x20, 0x6c, 0x6f, 0x6e, 0x67
        /*0112*/ 	.byte	0x29, 0x20, 0x63, 0x6f, 0x6e, 0x73, 0x74, 0x00
	.type		__unnamed_4,@object
	.size		__unnamed_4,(.L_3 - __unnamed_4)
__unnamed_4:
        /*011a*/ 	.byte	0x76, 0x6f, 0x69, 0x64, 0x20, 0x72, 0x75, 0x6e, 0x5f, 0x73, 0x69, 0x6e, 0x67, 0x6c, 0x65, 0x5f
        /* <DEDUP_REMOVED lines=8> */
        /*01aa*/ 	.byte	0x20, 0x6c, 0x6f, 0x6e, 0x67, 0x20, 0x2a, 0x29, 0x00
.L_3:


//--------------------- .nv.shared.reserved.0     --------------------------
	.section	.nv.shared.reserved.0,"aw",@nobits
	.weak		__nv_reservedSMEM_offset_0_alias
	.size		__nv_reservedSMEM_offset_0_alias, 0, 64
	.other		__nv_reservedSMEM_offset_0_alias,@"STO_CUDA_RESERVED_SHARED STV_DEFAULT"
__nv_reservedSMEM_offset_0_alias:
	.zero		0
	.zero		64


//--------------------- .nv.constant0._Z25run_single_step_embeddingPvS_mS_mS_mS_mPy --------------------------
	.section	.nv.constant0._Z25run_single_step_embeddingPvS_mS_mS_mS_mPy,"a",@progbits
	.sectionflags	@""
	.align	4
.nv.constant0._Z25run_single_step_embeddingPvS_mS_mS_mS_mPy:
	.zero		976


//--------------------- SYMBOLS --------------------------

	.type		.nv.reservedSmem.offset0,@object
	.size		.nv.reservedSmem.offset0,0x4
	.type		vprintf,@function
	.type		__assertfail,@function
